//
// Generated by NVIDIA NVVM Compiler
//
// Compiler Build ID: CL-36424714
// Cuda compilation tools, release 13.0, V13.0.88
// Based on NVVM 20.0.0
//

.version 9.0
.target sm_100
.address_size 64

	// .globl	_Z22add_kernel_interleavedP13INTERLEAVED_TPKS_jj

.visible .entry _Z22add_kernel_interleavedP13INTERLEAVED_TPKS_jj(
	.param .u64 .ptr .align 1 _Z22add_kernel_interleavedP13INTERLEAVED_TPKS_jj_param_0,
	.param .u64 .ptr .align 1 _Z22add_kernel_interleavedP13INTERLEAVED_TPKS_jj_param_1,
	.param .u32 _Z22add_kernel_interleavedP13INTERLEAVED_TPKS_jj_param_2,
	.param .u32 _Z22add_kernel_interleavedP13INTERLEAVED_TPKS_jj_param_3
)
{
	.reg .pred 	%p<12>;
	.reg .b32 	%r<160>;
	.reg .b64 	%rd<8>;

	ld.param.u64 	%rd3, [_Z22add_kernel_interleavedP13INTERLEAVED_TPKS_jj_param_0];
	ld.param.u64 	%rd4, [_Z22add_kernel_interleavedP13INTERLEAVED_TPKS_jj_param_1];
	ld.param.u32 	%r19, [_Z22add_kernel_interleavedP13INTERLEAVED_TPKS_jj_param_2];
	ld.param.u32 	%r20, [_Z22add_kernel_interleavedP13INTERLEAVED_TPKS_jj_param_3];
	mov.u32 	%r21, %ctaid.x;
	mov.u32 	%r22, %ntid.x;
	mov.u32 	%r23, %tid.x;
	mad.lo.s32 	%r1, %r21, %r22, %r23;
	setp.ge.u32 	%p1, %r1, %r20;
	setp.eq.s32 	%p2, %r19, 0;
	or.pred  	%p3, %p1, %p2;
	@%p3 bra 	$L__BB0_12;
	cvta.to.global.u64 	%rd5, %rd4;
	cvta.to.global.u64 	%rd6, %rd3;
	mul.wide.u32 	%rd7, %r1, 16;
	add.s64 	%rd1, %rd5, %rd7;
	add.s64 	%rd2, %rd6, %rd7;
	add.s32 	%r24, %r19, -1;
	and.b32  	%r2, %r19, 7;
	setp.lt.u32 	%p4, %r24, 7;
	@%p4 bra 	$L__BB0_4;
	ld.global.u32 	%r159, [%rd2];
	ld.global.u32 	%r158, [%rd2+4];
	ld.global.u32 	%r157, [%rd2+8];
	ld.global.u32 	%r156, [%rd2+12];
	and.b32  	%r25, %r19, -8;
	neg.s32 	%r155, %r25;
$L__BB0_3:
	.pragma "nounroll";
	ld.global.u32 	%r26, [%rd1];
	add.s32 	%r27, %r159, %r26;
	st.global.u32 	[%rd2], %r27;
	ld.global.u32 	%r28, [%rd1+4];
	add.s32 	%r29, %r158, %r28;
	st.global.u32 	[%rd2+4], %r29;
	ld.global.u32 	%r30, [%rd1+8];
	add.s32 	%r31, %r157, %r30;
	st.global.u32 	[%rd2+8], %r31;
	ld.global.u32 	%r32, [%rd1+12];
	add.s32 	%r33, %r156, %r32;
	st.global.u32 	[%rd2+12], %r33;
	ld.global.u32 	%r34, [%rd1];
	add.s32 	%r35, %r27, %r34;
	st.global.u32 	[%rd2], %r35;
	ld.global.u32 	%r36, [%rd1+4];
	add.s32 	%r37, %r29, %r36;
	st.global.u32 	[%rd2+4], %r37;
	ld.global.u32 	%r38, [%rd1+8];
	add.s32 	%r39, %r31, %r38;
	st.global.u32 	[%rd2+8], %r39;
	ld.global.u32 	%r40, [%rd1+12];
	add.s32 	%r41, %r33, %r40;
	st.global.u32 	[%rd2+12], %r41;
	ld.global.u32 	%r42, [%rd1];
	add.s32 	%r43, %r35, %r42;
	st.global.u32 	[%rd2], %r43;
	ld.global.u32 	%r44, [%rd1+4];
	add.s32 	%r45, %r37, %r44;
	st.global.u32 	[%rd2+4], %r45;
	ld.global.u32 	%r46, [%rd1+8];
	add.s32 	%r47, %r39, %r46;
	st.global.u32 	[%rd2+8], %r47;
	ld.global.u32 	%r48, [%rd1+12];
	add.s32 	%r49, %r41, %r48;
	st.global.u32 	[%rd2+12], %r49;
	ld.global.u32 	%r50, [%rd1];
	add.s32 	%r51, %r43, %r50;
	st.global.u32 	[%rd2], %r51;
	ld.global.u32 	%r52, [%rd1+4];
	add.s32 	%r53, %r45, %r52;
	st.global.u32 	[%rd2+4], %r53;
	ld.global.u32 	%r54, [%rd1+8];
	add.s32 	%r55, %r47, %r54;
	st.global.u32 	[%rd2+8], %r55;
	ld.global.u32 	%r56, [%rd1+12];
	add.s32 	%r57, %r49, %r56;
	st.global.u32 	[%rd2+12], %r57;
	ld.global.u32 	%r58, [%rd1];
	add.s32 	%r59, %r51, %r58;
	st.global.u32 	[%rd2], %r59;
	ld.global.u32 	%r60, [%rd1+4];
	add.s32 	%r61, %r53, %r60;
	st.global.u32 	[%rd2+4], %r61;
	ld.global.u32 	%r62, [%rd1+8];
	add.s32 	%r63, %r55, %r62;
	st.global.u32 	[%rd2+8], %r63;
	ld.global.u32 	%r64, [%rd1+12];
	add.s32 	%r65, %r57, %r64;
	st.global.u32 	[%rd2+12], %r65;
	ld.global.u32 	%r66, [%rd1];
	add.s32 	%r67, %r59, %r66;
	st.global.u32 	[%rd2], %r67;
	ld.global.u32 	%r68, [%rd1+4];
	add.s32 	%r69, %r61, %r68;
	st.global.u32 	[%rd2+4], %r69;
	ld.global.u32 	%r70, [%rd1+8];
	add.s32 	%r71, %r63, %r70;
	st.global.u32 	[%rd2+8], %r71;
	ld.global.u32 	%r72, [%rd1+12];
	add.s32 	%r73, %r65, %r72;
	st.global.u32 	[%rd2+12], %r73;
	ld.global.u32 	%r74, [%rd1];
	add.s32 	%r75, %r67, %r74;
	st.global.u32 	[%rd2], %r75;
	ld.global.u32 	%r76, [%rd1+4];
	add.s32 	%r77, %r69, %r76;
	st.global.u32 	[%rd2+4], %r77;
	ld.global.u32 	%r78, [%rd1+8];
	add.s32 	%r79, %r71, %r78;
	st.global.u32 	[%rd2+8], %r79;
	ld.global.u32 	%r80, [%rd1+12];
	add.s32 	%r81, %r73, %r80;
	st.global.u32 	[%rd2+12], %r81;
	ld.global.u32 	%r82, [%rd1];
	add.s32 	%r159, %r75, %r82;
	st.global.u32 	[%rd2], %r159;
	ld.global.u32 	%r83, [%rd1+4];
	add.s32 	%r158, %r77, %r83;
	st.global.u32 	[%rd2+4], %r158;
	ld.global.u32 	%r84, [%rd1+8];
	add.s32 	%r157, %r79, %r84;
	st.global.u32 	[%rd2+8], %r157;
	ld.global.u32 	%r85, [%rd1+12];
	add.s32 	%r156, %r81, %r85;
	st.global.u32 	[%rd2+12], %r156;
	add.s32 	%r155, %r155, 8;
	setp.ne.s32 	%p5, %r155, 0;
	@%p5 bra 	$L__BB0_3;
$L__BB0_4:
	setp.eq.s32 	%p6, %r2, 0;
	@%p6 bra 	$L__BB0_12;
	and.b32  	%r18, %r19, 3;
	setp.lt.u32 	%p7, %r2, 4;
	@%p7 bra 	$L__BB0_7;
	ld.global.u32 	%r86, [%rd1];
	ld.global.u32 	%r87, [%rd2];
	add.s32 	%r88, %r87, %r86;
	st.global.u32 	[%rd2], %r88;
	ld.global.u32 	%r89, [%rd1+4];
	ld.global.u32 	%r90, [%rd2+4];
	add.s32 	%r91, %r90, %r89;
	st.global.u32 	[%rd2+4], %r91;
	ld.global.u32 	%r92, [%rd1+8];
	ld.global.u32 	%r93, [%rd2+8];
	add.s32 	%r94, %r93, %r92;
	st.global.u32 	[%rd2+8], %r94;
	ld.global.u32 	%r95, [%rd1+12];
	ld.global.u32 	%r96, [%rd2+12];
	add.s32 	%r97, %r96, %r95;
	st.global.u32 	[%rd2+12], %r97;
	ld.global.u32 	%r98, [%rd1];
	add.s32 	%r99, %r88, %r98;
	st.global.u32 	[%rd2], %r99;
	ld.global.u32 	%r100, [%rd1+4];
	add.s32 	%r101, %r91, %r100;
	st.global.u32 	[%rd2+4], %r101;
	ld.global.u32 	%r102, [%rd1+8];
	add.s32 	%r103, %r94, %r102;
	st.global.u32 	[%rd2+8], %r103;
	ld.global.u32 	%r104, [%rd1+12];
	add.s32 	%r105, %r97, %r104;
	st.global.u32 	[%rd2+12], %r105;
	ld.global.u32 	%r106, [%rd1];
	add.s32 	%r107, %r99, %r106;
	st.global.u32 	[%rd2], %r107;
	ld.global.u32 	%r108, [%rd1+4];
	add.s32 	%r109, %r101, %r108;
	st.global.u32 	[%rd2+4], %r109;
	ld.global.u32 	%r110, [%rd1+8];
	add.s32 	%r111, %r103, %r110;
	st.global.u32 	[%rd2+8], %r111;
	ld.global.u32 	%r112, [%rd1+12];
	add.s32 	%r113, %r105, %r112;
	st.global.u32 	[%rd2+12], %r113;
	ld.global.u32 	%r114, [%rd1];
	add.s32 	%r115, %r107, %r114;
	st.global.u32 	[%rd2], %r115;
	ld.global.u32 	%r116, [%rd1+4];
	add.s32 	%r117, %r109, %r116;
	st.global.u32 	[%rd2+4], %r117;
	ld.global.u32 	%r118, [%rd1+8];
	add.s32 	%r119, %r111, %r118;
	st.global.u32 	[%rd2+8], %r119;
	ld.global.u32 	%r120, [%rd1+12];
	add.s32 	%r121, %r113, %r120;
	st.global.u32 	[%rd2+12], %r121;
$L__BB0_7:
	setp.eq.s32 	%p8, %r18, 0;
	@%p8 bra 	$L__BB0_12;
	setp.eq.s32 	%p9, %r18, 1;
	@%p9 bra 	$L__BB0_10;
	ld.global.u32 	%r122, [%rd1];
	ld.global.u32 	%r123, [%rd2];
	add.s32 	%r124, %r123, %r122;
	st.global.u32 	[%rd2], %r124;
	ld.global.u32 	%r125, [%rd1+4];
	ld.global.u32 	%r126, [%rd2+4];
	add.s32 	%r127, %r126, %r125;
	st.global.u32 	[%rd2+4], %r127;
	ld.global.u32 	%r128, [%rd1+8];
	ld.global.u32 	%r129, [%rd2+8];
	add.s32 	%r130, %r129, %r128;
	st.global.u32 	[%rd2+8], %r130;
	ld.global.u32 	%r131, [%rd1+12];
	ld.global.u32 	%r132, [%rd2+12];
	add.s32 	%r133, %r132, %r131;
	st.global.u32 	[%rd2+12], %r133;
	ld.global.u32 	%r134, [%rd1];
	add.s32 	%r135, %r124, %r134;
	st.global.u32 	[%rd2], %r135;
	ld.global.u32 	%r136, [%rd1+4];
	add.s32 	%r137, %r127, %r136;
	st.global.u32 	[%rd2+4], %r137;
	ld.global.u32 	%r138, [%rd1+8];
	add.s32 	%r139, %r130, %r138;
	st.global.u32 	[%rd2+8], %r139;
	ld.global.u32 	%r140, [%rd1+12];
	add.s32 	%r141, %r133, %r140;
	st.global.u32 	[%rd2+12], %r141;
$L__BB0_10:
	and.b32  	%r142, %r19, 1;
	setp.eq.b32 	%p10, %r142, 1;
	not.pred 	%p11, %p10;
	@%p11 bra 	$L__BB0_12;
	ld.global.u32 	%r143, [%rd1];
	ld.global.u32 	%r144, [%rd2];
	add.s32 	%r145, %r144, %r143;
	st.global.u32 	[%rd2], %r145;
	ld.global.u32 	%r146, [%rd1+4];
	ld.global.u32 	%r147, [%rd2+4];
	add.s32 	%r148, %r147, %r146;
	st.global.u32 	[%rd2+4], %r148;
	ld.global.u32 	%r149, [%rd1+8];
	ld.global.u32 	%r150, [%rd2+8];
	add.s32 	%r151, %r150, %r149;
	st.global.u32 	[%rd2+8], %r151;
	ld.global.u32 	%r152, [%rd1+12];
	ld.global.u32 	%r153, [%rd2+12];
	add.s32 	%r154, %r153, %r152;
	st.global.u32 	[%rd2+12], %r154;
$L__BB0_12:
	ret;

}
	// .globl	_Z25add_kernel_noninterleaved17NON_INTERLEAVED_TS_jj
.visible .entry _Z25add_kernel_noninterleaved17NON_INTERLEAVED_TS_jj(
	.param .align 8 .b8 _Z25add_kernel_noninterleaved17NON_INTERLEAVED_TS_jj_param_0[32],
	.param .align 8 .b8 _Z25add_kernel_noninterleaved17NON_INTERLEAVED_TS_jj_param_1[32],
	.param .u32 _Z25add_kernel_noninterleaved17NON_INTERLEAVED_TS_jj_param_2,
	.param .u32 _Z25add_kernel_noninterleaved17NON_INTERLEAVED_TS_jj_param_3
)
{
	.reg .pred 	%p<12>;
	.reg .b32 	%r<196>;
	.reg .b64 	%rd<26>;

	ld.param.u64 	%rd16, [_Z25add_kernel_noninterleaved17NON_INTERLEAVED_TS_jj_param_1+24];
	ld.param.u64 	%rd15, [_Z25add_kernel_noninterleaved17NON_INTERLEAVED_TS_jj_param_1+16];
	ld.param.u64 	%rd14, [_Z25add_kernel_noninterleaved17NON_INTERLEAVED_TS_jj_param_1+8];
	ld.param.u64 	%rd13, [_Z25add_kernel_noninterleaved17NON_INTERLEAVED_TS_jj_param_1];
	ld.param.u64 	%rd12, [_Z25add_kernel_noninterleaved17NON_INTERLEAVED_TS_jj_param_0+24];
	ld.param.u64 	%rd11, [_Z25add_kernel_noninterleaved17NON_INTERLEAVED_TS_jj_param_0+16];
	ld.param.u64 	%rd10, [_Z25add_kernel_noninterleaved17NON_INTERLEAVED_TS_jj_param_0+8];
	ld.param.u64 	%rd9, [_Z25add_kernel_noninterleaved17NON_INTERLEAVED_TS_jj_param_0];
	ld.param.u32 	%r7, [_Z25add_kernel_noninterleaved17NON_INTERLEAVED_TS_jj_param_2];
	ld.param.u32 	%r8, [_Z25add_kernel_noninterleaved17NON_INTERLEAVED_TS_jj_param_3];
	mov.u32 	%r9, %ctaid.x;
	mov.u32 	%r10, %ntid.x;
	mov.u32 	%r11, %tid.x;
	mad.lo.s32 	%r1, %r9, %r10, %r11;
	setp.ge.u32 	%p1, %r1, %r8;
	setp.eq.s32 	%p2, %r7, 0;
	or.pred  	%p3, %p1, %p2;
	@%p3 bra 	$L__BB1_12;
	cvta.to.global.u64 	%rd17, %rd16;
	cvta.to.global.u64 	%rd18, %rd15;
	cvta.to.global.u64 	%rd19, %rd14;
	cvta.to.global.u64 	%rd20, %rd13;
	cvta.to.global.u64 	%rd21, %rd12;
	cvta.to.global.u64 	%rd22, %rd11;
	cvta.to.global.u64 	%rd23, %rd10;
	cvta.to.global.u64 	%rd24, %rd9;
	mul.wide.u32 	%rd25, %r1, 4;
	add.s64 	%rd1, %rd20, %rd25;
	add.s64 	%rd2, %rd24, %rd25;
	add.s64 	%rd3, %rd19, %rd25;
	add.s64 	%rd4, %rd23, %rd25;
	add.s64 	%rd5, %rd18, %rd25;
	add.s64 	%rd6, %rd22, %rd25;
	add.s64 	%rd7, %rd17, %rd25;
	add.s64 	%rd8, %rd21, %rd25;
	add.s32 	%r12, %r7, -1;
	and.b32  	%r2, %r7, 7;
	setp.lt.u32 	%p4, %r12, 7;
	@%p4 bra 	$L__BB1_4;
	and.b32  	%r13, %r7, -8;
	neg.s32 	%r195, %r13;
$L__BB1_3:
	.pragma "nounroll";
	ld.global.u32 	%r14, [%rd1];
	ld.global.u32 	%r15, [%rd2];
	add.s32 	%r16, %r15, %r14;
	st.global.u32 	[%rd2], %r16;
	ld.global.u32 	%r17, [%rd3];
	ld.global.u32 	%r18, [%rd4];
	add.s32 	%r19, %r18, %r17;
	st.global.u32 	[%rd4], %r19;
	ld.global.u32 	%r20, [%rd5];
	ld.global.u32 	%r21, [%rd6];
	add.s32 	%r22, %r21, %r20;
	st.global.u32 	[%rd6], %r22;
	ld.global.u32 	%r23, [%rd7];
	ld.global.u32 	%r24, [%rd8];
	add.s32 	%r25, %r24, %r23;
	st.global.u32 	[%rd8], %r25;
	ld.global.u32 	%r26, [%rd1];
	ld.global.u32 	%r27, [%rd2];
	add.s32 	%r28, %r27, %r26;
	st.global.u32 	[%rd2], %r28;
	ld.global.u32 	%r29, [%rd3];
	ld.global.u32 	%r30, [%rd4];
	add.s32 	%r31, %r30, %r29;
	st.global.u32 	[%rd4], %r31;
	ld.global.u32 	%r32, [%rd5];
	ld.global.u32 	%r33, [%rd6];
	add.s32 	%r34, %r33, %r32;
	st.global.u32 	[%rd6], %r34;
	ld.global.u32 	%r35, [%rd7];
	ld.global.u32 	%r36, [%rd8];
	add.s32 	%r37, %r36, %r35;
	st.global.u32 	[%rd8], %r37;
	ld.global.u32 	%r38, [%rd1];
	ld.global.u32 	%r39, [%rd2];
	add.s32 	%r40, %r39, %r38;
	st.global.u32 	[%rd2], %r40;
	ld.global.u32 	%r41, [%rd3];
	ld.global.u32 	%r42, [%rd4];
	add.s32 	%r43, %r42, %r41;
	st.global.u32 	[%rd4], %r43;
	ld.global.u32 	%r44, [%rd5];
	ld.global.u32 	%r45, [%rd6];
	add.s32 	%r46, %r45, %r44;
	st.global.u32 	[%rd6], %r46;
	ld.global.u32 	%r47, [%rd7];
	ld.global.u32 	%r48, [%rd8];
	add.s32 	%r49, %r48, %r47;
	st.global.u32 	[%rd8], %r49;
	ld.global.u32 	%r50, [%rd1];
	ld.global.u32 	%r51, [%rd2];
	add.s32 	%r52, %r51, %r50;
	st.global.u32 	[%rd2], %r52;
	ld.global.u32 	%r53, [%rd3];
	ld.global.u32 	%r54, [%rd4];
	add.s32 	%r55, %r54, %r53;
	st.global.u32 	[%rd4], %r55;
	ld.global.u32 	%r56, [%rd5];
	ld.global.u32 	%r57, [%rd6];
	add.s32 	%r58, %r57, %r56;
	st.global.u32 	[%rd6], %r58;
	ld.global.u32 	%r59, [%rd7];
	ld.global.u32 	%r60, [%rd8];
	add.s32 	%r61, %r60, %r59;
	st.global.u32 	[%rd8], %r61;
	ld.global.u32 	%r62, [%rd1];
	ld.global.u32 	%r63, [%rd2];
	add.s32 	%r64, %r63, %r62;
	st.global.u32 	[%rd2], %r64;
	ld.global.u32 	%r65, [%rd3];
	ld.global.u32 	%r66, [%rd4];
	add.s32 	%r67, %r66, %r65;
	st.global.u32 	[%rd4], %r67;
	ld.global.u32 	%r68, [%rd5];
	ld.global.u32 	%r69, [%rd6];
	add.s32 	%r70, %r69, %r68;
	st.global.u32 	[%rd6], %r70;
	ld.global.u32 	%r71, [%rd7];
	ld.global.u32 	%r72, [%rd8];
	add.s32 	%r73, %r72, %r71;
	st.global.u32 	[%rd8], %r73;
	ld.global.u32 	%r74, [%rd1];
	ld.global.u32 	%r75, [%rd2];
	add.s32 	%r76, %r75, %r74;
	st.global.u32 	[%rd2], %r76;
	ld.global.u32 	%r77, [%rd3];
	ld.global.u32 	%r78, [%rd4];
	add.s32 	%r79, %r78, %r77;
	st.global.u32 	[%rd4], %r79;
	ld.global.u32 	%r80, [%rd5];
	ld.global.u32 	%r81, [%rd6];
	add.s32 	%r82, %r81, %r80;
	st.global.u32 	[%rd6], %r82;
	ld.global.u32 	%r83, [%rd7];
	ld.global.u32 	%r84, [%rd8];
	add.s32 	%r85, %r84, %r83;
	st.global.u32 	[%rd8], %r85;
	ld.global.u32 	%r86, [%rd1];
	ld.global.u32 	%r87, [%rd2];
	add.s32 	%r88, %r87, %r86;
	st.global.u32 	[%rd2], %r88;
	ld.global.u32 	%r89, [%rd3];
	ld.global.u32 	%r90, [%rd4];
	add.s32 	%r91, %r90, %r89;
	st.global.u32 	[%rd4], %r91;
	ld.global.u32 	%r92, [%rd5];
	ld.global.u32 	%r93, [%rd6];
	add.s32 	%r94, %r93, %r92;
	st.global.u32 	[%rd6], %r94;
	ld.global.u32 	%r95, [%rd7];
	ld.global.u32 	%r96, [%rd8];
	add.s32 	%r97, %r96, %r95;
	st.global.u32 	[%rd8], %r97;
	ld.global.u32 	%r98, [%rd1];
	ld.global.u32 	%r99, [%rd2];
	add.s32 	%r100, %r99, %r98;
	st.global.u32 	[%rd2], %r100;
	ld.global.u32 	%r101, [%rd3];
	ld.global.u32 	%r102, [%rd4];
	add.s32 	%r103, %r102, %r101;
	st.global.u32 	[%rd4], %r103;
	ld.global.u32 	%r104, [%rd5];
	ld.global.u32 	%r105, [%rd6];
	add.s32 	%r106, %r105, %r104;
	st.global.u32 	[%rd6], %r106;
	ld.global.u32 	%r107, [%rd7];
	ld.global.u32 	%r108, [%rd8];
	add.s32 	%r109, %r108, %r107;
	st.global.u32 	[%rd8], %r109;
	add.s32 	%r195, %r195, 8;
	setp.ne.s32 	%p5, %r195, 0;
	@%p5 bra 	$L__BB1_3;
$L__BB1_4:
	setp.eq.s32 	%p6, %r2, 0;
	@%p6 bra 	$L__BB1_12;
	and.b32  	%r6, %r7, 3;
	setp.lt.u32 	%p7, %r2, 4;
	@%p7 bra 	$L__BB1_7;
	ld.global.u32 	%r110, [%rd1];
	ld.global.u32 	%r111, [%rd2];
	add.s32 	%r112, %r111, %r110;
	st.global.u32 	[%rd2], %r112;
	ld.global.u32 	%r113, [%rd3];
	ld.global.u32 	%r114, [%rd4];
	add.s32 	%r115, %r114, %r113;
	st.global.u32 	[%rd4], %r115;
	ld.global.u32 	%r116, [%rd5];
	ld.global.u32 	%r117, [%rd6];
	add.s32 	%r118, %r117, %r116;
	st.global.u32 	[%rd6], %r118;
	ld.global.u32 	%r119, [%rd7];
	ld.global.u32 	%r120, [%rd8];
	add.s32 	%r121, %r120, %r119;
	st.global.u32 	[%rd8], %r121;
	ld.global.u32 	%r122, [%rd1];
	ld.global.u32 	%r123, [%rd2];
	add.s32 	%r124, %r123, %r122;
	st.global.u32 	[%rd2], %r124;
	ld.global.u32 	%r125, [%rd3];
	ld.global.u32 	%r126, [%rd4];
	add.s32 	%r127, %r126, %r125;
	st.global.u32 	[%rd4], %r127;
	ld.global.u32 	%r128, [%rd5];
	ld.global.u32 	%r129, [%rd6];
	add.s32 	%r130, %r129, %r128;
	st.global.u32 	[%rd6], %r130;
	ld.global.u32 	%r131, [%rd7];
	ld.global.u32 	%r132, [%rd8];
	add.s32 	%r133, %r132, %r131;
	st.global.u32 	[%rd8], %r133;
	ld.global.u32 	%r134, [%rd1];
	ld.global.u32 	%r135, [%rd2];
	add.s32 	%r136, %r135, %r134;
	st.global.u32 	[%rd2], %r136;
	ld.global.u32 	%r137, [%rd3];
	ld.global.u32 	%r138, [%rd4];
	add.s32 	%r139, %r138, %r137;
	st.global.u32 	[%rd4], %r139;
	ld.global.u32 	%r140, [%rd5];
	ld.global.u32 	%r141, [%rd6];
	add.s32 	%r142, %r141, %r140;
	st.global.u32 	[%rd6], %r142;
	ld.global.u32 	%r143, [%rd7];
	ld.global.u32 	%r144, [%rd8];
	add.s32 	%r145, %r144, %r143;
	st.global.u32 	[%rd8], %r145;
	ld.global.u32 	%r146, [%rd1];
	ld.global.u32 	%r147, [%rd2];
	add.s32 	%r148, %r147, %r146;
	st.global.u32 	[%rd2], %r148;
	ld.global.u32 	%r149, [%rd3];
	ld.global.u32 	%r150, [%rd4];
	add.s32 	%r151, %r150, %r149;
	st.global.u32 	[%rd4], %r151;
	ld.global.u32 	%r152, [%rd5];
	ld.global.u32 	%r153, [%rd6];
	add.s32 	%r154, %r153, %r152;
	st.global.u32 	[%rd6], %r154;
	ld.global.u32 	%r155, [%rd7];
	ld.global.u32 	%r156, [%rd8];
	add.s32 	%r157, %r156, %r155;
	st.global.u32 	[%rd8], %r157;
$L__BB1_7:
	setp.eq.s32 	%p8, %r6, 0;
	@%p8 bra 	$L__BB1_12;
	setp.eq.s32 	%p9, %r6, 1;
	@%p9 bra 	$L__BB1_10;
	ld.global.u32 	%r158, [%rd1];
	ld.global.u32 	%r159, [%rd2];
	add.s32 	%r160, %r159, %r158;
	st.global.u32 	[%rd2], %r160;
	ld.global.u32 	%r161, [%rd3];
	ld.global.u32 	%r162, [%rd4];
	add.s32 	%r163, %r162, %r161;
	st.global.u32 	[%rd4], %r163;
	ld.global.u32 	%r164, [%rd5];
	ld.global.u32 	%r165, [%rd6];
	add.s32 	%r166, %r165, %r164;
	st.global.u32 	[%rd6], %r166;
	ld.global.u32 	%r167, [%rd7];
	ld.global.u32 	%r168, [%rd8];
	add.s32 	%r169, %r168, %r167;
	st.global.u32 	[%rd8], %r169;
	ld.global.u32 	%r170, [%rd1];
	ld.global.u32 	%r171, [%rd2];
	add.s32 	%r172, %r171, %r170;
	st.global.u32 	[%rd2], %r172;
	ld.global.u32 	%r173, [%rd3];
	ld.global.u32 	%r174, [%rd4];
	add.s32 	%r175, %r174, %r173;
	st.global.u32 	[%rd4], %r175;
	ld.global.u32 	%r176, [%rd5];
	ld.global.u32 	%r177, [%rd6];
	add.s32 	%r178, %r177, %r176;
	st.global.u32 	[%rd6], %r178;
	ld.global.u32 	%r179, [%rd7];
	ld.global.u32 	%r180, [%rd8];
	add.s32 	%r181, %r180, %r179;
	st.global.u32 	[%rd8], %r181;
$L__BB1_10:
	and.b32  	%r182, %r7, 1;
	setp.eq.b32 	%p10, %r182, 1;
	not.pred 	%p11, %p10;
	@%p11 bra 	$L__BB1_12;
	ld.global.u32 	%r183, [%rd1];
	ld.global.u32 	%r184, [%rd2];
	add.s32 	%r185, %r184, %r183;
	st.global.u32 	[%rd2], %r185;
	ld.global.u32 	%r186, [%rd3];
	ld.global.u32 	%r187, [%rd4];
	add.s32 	%r188, %r187, %r186;
	st.global.u32 	[%rd4], %r188;
	ld.global.u32 	%r189, [%rd5];
	ld.global.u32 	%r190, [%rd6];
	add.s32 	%r191, %r190, %r189;
	st.global.u32 	[%rd6], %r191;
	ld.global.u32 	%r192, [%rd7];
	ld.global.u32 	%r193, [%rd8];
	add.s32 	%r194, %r193, %r192;
	st.global.u32 	[%rd8], %r194;
$L__BB1_12:
	ret;

}
	// .globl	_Z17bitreverse_kernelPjj
.visible .entry _Z17bitreverse_kernelPjj(
	.param .u64 .ptr .align 1 _Z17bitreverse_kernelPjj_param_0,
	.param .u32 _Z17bitreverse_kernelPjj_param_1
)
{
	.reg .pred 	%p<2>;
	.reg .b32 	%r<22>;
	.reg .b64 	%rd<5>;

	ld.param.u64 	%rd1, [_Z17bitreverse_kernelPjj_param_0];
	ld.param.u32 	%r2, [_Z17bitreverse_kernelPjj_param_1];
	mov.u32 	%r3, %ctaid.x;
	mov.u32 	%r4, %ntid.x;
	mov.u32 	%r5, %tid.x;
	mad.lo.s32 	%r1, %r3, %r4, %r5;
	setp.ge.u32 	%p1, %r1, %r2;
	@%p1 bra 	$L__BB2_2;
	cvta.to.global.u64 	%rd2, %rd1;
	mul.wide.u32 	%rd3, %r1, 4;
	add.s64 	%rd4, %rd2, %rd3;
	ld.global.u32 	%r6, [%rd4];
	shr.u32 	%r7, %r6, 4;
	and.b32  	%r8, %r7, 252645135;
	shl.b32 	%r9, %r6, 4;
	and.b32  	%r10, %r9, -252645136;
	or.b32  	%r11, %r8, %r10;
	shr.u32 	%r12, %r11, 2;
	and.b32  	%r13, %r12, 858993459;
	shl.b32 	%r14, %r11, 2;
	and.b32  	%r15, %r14, -858993460;
	or.b32  	%r16, %r13, %r15;
	shr.u32 	%r17, %r16, 1;
	and.b32  	%r18, %r17, 1431655765;
	shl.b32 	%r19, %r16, 1;
	and.b32  	%r20, %r19, -1431655766;
	or.b32  	%r21, %r18, %r20;
	st.global.u32 	[%rd4], %r21;
$L__BB2_2:
	ret;

}


// ===== COMPILED SASS (sm_100) =====

	.target	sm_100

	.elftype	@"ET_EXEC"


//--------------------- .note.nv.tkinfo           --------------------------
	.section	.note.nv.tkinfo,"",@"SHT_NOTE"
	.sectionflags	@"SHF_NOTE_NV_TKINFO"
	.tkinfo
        /*0018*/ 	.word	0x00000002
        /*0030*/ 	.string	""
        /*0030*/ 	.string	"ptxas"
        /*0030*/ 	.string	"Cuda compilation tools, release 13.0, V13.0.88"
        /*0030*/ 	.string	"Build cuda_13.0.r13.0/compiler.36424714_0"
        /*0030*/ 	.string	"-arch sm_100 -m 64 "



//--------------------- .note.nv.cuinfo           --------------------------
	.section	.note.nv.cuinfo,"",@"SHT_NOTE"
	.sectionflags	@"SHF_NOTE_NV_CUINFO"
        /*0018*/ 	.short	0x0002
        /*001a*/ 	.short	0x0064
        /*001c*/ 	.short	0x0082
	.zero		2


//--------------------- .nv.info                  --------------------------
	.section	.nv.info,"",@"SHT_CUDA_INFO"
	.align	4


	//----- nvinfo : EIATTR_REGCOUNT
	.align		4
        /*0000*/ 	.byte	0x04, 0x2f
        /*0002*/ 	.short	(.L_1 - .L_0)
	.align		4
.L_0:
        /*0004*/ 	.word	index@(_Z22add_kernel_interleavedP13INTERLEAVED_TPKS_jj)
        /*0008*/ 	.word	0x00000010


	//----- nvinfo : EIATTR_FRAME_SIZE
	.align		4
.L_1:
        /*000c*/ 	.byte	0x04, 0x11
        /*000e*/ 	.short	(.L_3 - .L_2)
	.align		4
.L_2:
        /*0010*/ 	.word	index@(_Z22add_kernel_interleavedP13INTERLEAVED_TPKS_jj)
        /*0014*/ 	.word	0x00000000


	//----- nvinfo : EIATTR_REGCOUNT
	.align		4
.L_3:
        /*0018*/ 	.byte	0x04, 0x2f
        /*001a*/ 	.short	(.L_5 - .L_4)
	.align		4
.L_4:
        /*001c*/ 	.word	index@(_Z25add_kernel_noninterleaved17NON_INTERLEAVED_TS_jj)
        /*0020*/ 	.word	0x0000001e


	//----- nvinfo : EIATTR_FRAME_SIZE
	.align		4
.L_5:
        /*0024*/ 	.byte	0x04, 0x11
        /*0026*/ 	.short	(.L_7 - .L_6)
	.align		4
.L_6:
        /*0028*/ 	.word	index@(_Z25add_kernel_noninterleaved17NON_INTERLEAVED_TS_jj)
        /*002c*/ 	.word	0x00000000


	//----- nvinfo : EIATTR_REGCOUNT
	.align		4
.L_7:
        /*0030*/ 	.byte	0x04, 0x2f
        /*0032*/ 	.short	(.L_9 - .L_8)
	.align		4
.L_8:
        /*0034*/ 	.word	index@(_Z17bitreverse_kernelPjj)
        /*0038*/ 	.word	0x00000008


	//----- nvinfo : EIATTR_FRAME_SIZE
	.align		4
.L_9:
        /*003c*/ 	.byte	0x04, 0x11
        /*003e*/ 	.short	(.L_11 - .L_10)
	.align		4
.L_10:
        /*0040*/ 	.word	index@(_Z17bitreverse_kernelPjj)
        /*0044*/ 	.word	0x00000000


	//----- nvinfo : EIATTR_MIN_STACK_SIZE
	.align		4
.L_11:
        /*0048*/ 	.byte	0x04, 0x12
        /*004a*/ 	.short	(.L_13 - .L_12)
	.align		4
.L_12:
        /*004c*/ 	.word	index@(_Z17bitreverse_kernelPjj)
        /*0050*/ 	.word	0x00000000


	//----- nvinfo : EIATTR_MIN_STACK_SIZE
	.align		4
.L_13:
        /*0054*/ 	.byte	0x04, 0x12
        /*0056*/ 	.short	(.L_15 - .L_14)
	.align		4
.L_14:
        /*0058*/ 	.word	index@(_Z25add_kernel_noninterleaved17NON_INTERLEAVED_TS_jj)
        /*005c*/ 	.word	0x00000000


	//----- nvinfo : EIATTR_MIN_STACK_SIZE
	.align		4
.L_15:
        /*0060*/ 	.byte	0x04, 0x12
        /*0062*/ 	.short	(.L_17 - .L_16)
	.align		4
.L_16:
        /*0064*/ 	.word	index@(_Z22add_kernel_interleavedP13INTERLEAVED_TPKS_jj)
        /*0068*/ 	.word	0x00000000
.L_17:


//--------------------- .nv.compat                --------------------------
	.section	.nv.compat,"",@"SHT_CUDA_COMPAT_INFO"
	.align	4
        /*0000*/ 	.byte	0x02, 0x09, 0x00, 0x00, 0x02, 0x02, 0x01, 0x00, 0x02, 0x05, 0x05, 0x00, 0x03, 0x07, 0x01, 0x01
        /*0010*/ 	.byte	0x02, 0x03, 0x00, 0x00, 0x02, 0x06, 0x01, 0x00, 0x04, 0x0b, 0x08, 0x00, 0x09, 0x00, 0x00, 0x00
        /*0020*/ 	.byte	0x00, 0x00, 0x00, 0x00


//--------------------- .nv.info._Z17bitreverse_kernelPjj --------------------------
	.section	.nv.info._Z17bitreverse_kernelPjj,"",@"SHT_CUDA_INFO"
	.sectionflags	@""
	.align	4


	//----- nvinfo : EIATTR_CUDA_API_VERSION
	.align		4
        /*0000*/ 	.byte	0x04, 0x37
        /*0002*/ 	.short	(.L_19 - .L_18)
.L_18:
        /*0004*/ 	.word	0x00000082


	//----- nvinfo : EIATTR_KPARAM_INFO
	.align		4
.L_19:
        /*0008*/ 	.byte	0x04, 0x17
        /*000a*/ 	.short	(.L_21 - .L_20)
.L_20:
        /*000c*/ 	.word	0x00000000
        /*0010*/ 	.short	0x0001
        /*0012*/ 	.short	0x0008
        /*0014*/ 	.byte	0x00, 0xf0, 0x11, 0x00


	//----- nvinfo : EIATTR_KPARAM_INFO
	.align		4
.L_21:
        /*0018*/ 	.byte	0x04, 0x17
        /*001a*/ 	.short	(.L_23 - .L_22)
.L_22:
        /*001c*/ 	.word	0x00000000
        /*0020*/ 	.short	0x0000
        /*0022*/ 	.short	0x0000
        /*0024*/ 	.byte	0x00, 0xf5, 0x21, 0x00


	//----- nvinfo : EIATTR_SPARSE_MMA_MASK
	.align		4
.L_23:
        /*0028*/ 	.byte	0x03, 0x50
        /*002a*/ 	.short	0x0000


	//----- nvinfo : EIATTR_MAXREG_COUNT
	.align		4
        /*002c*/ 	.byte	0x03, 0x1b
        /*002e*/ 	.short	0x00ff


	//----- nvinfo : EIATTR_MERCURY_ISA_VERSION
	.align		4
        /*0030*/ 	.byte	0x03, 0x5f
        /*0032*/ 	.short	0x0101


	//----- nvinfo : EIATTR_VRC_CTA_INIT_COUNT
	.align		4
        /*0034*/ 	.byte	0x02, 0x4a
	.zero		1
	.zero		1


	//----- nvinfo : EIATTR_EXIT_INSTR_OFFSETS
	.align		4
        /*0038*/ 	.byte	0x04, 0x1c
        /*003a*/ 	.short	(.L_25 - .L_24)


	//   ....[0]....
.L_24:
        /*003c*/ 	.word	0x00000070


	//   ....[1]....
        /*0040*/ 	.word	0x00000190


	//----- nvinfo : EIATTR_CBANK_PARAM_SIZE
	.align		4
.L_25:
        /*0044*/ 	.byte	0x03, 0x19
        /*0046*/ 	.short	0x000c


	//----- nvinfo : EIATTR_PARAM_CBANK
	.align		4
        /*0048*/ 	.byte	0x04, 0x0a
        /*004a*/ 	.short	(.L_27 - .L_26)
	.align		4
.L_26:
        /*004c*/ 	.word	index@(.nv.constant0._Z17bitreverse_kernelPjj)
        /*0050*/ 	.short	0x0380
        /*0052*/ 	.short	0x000c


	//----- nvinfo : EIATTR_SW_WAR
	.align		4
.L_27:
        /*0054*/ 	.byte	0x04, 0x36
        /*0056*/ 	.short	(.L_29 - .L_28)
.L_28:
        /*0058*/ 	.word	0x00000008
.L_29:


//--------------------- .nv.info._Z25add_kernel_noninterleaved17NON_INTERLEAVED_TS_jj --------------------------
	.section	.nv.info._Z25add_kernel_noninterleaved17NON_INTERLEAVED_TS_jj,"",@"SHT_CUDA_INFO"
	.sectionflags	@""
	.align	4


	//----- nvinfo : EIATTR_CUDA_API_VERSION
	.align		4
        /*0000*/ 	.byte	0x04, 0x37
        /*0002*/ 	.short	(.L_31 - .L_30)
.L_30:
        /*0004*/ 	.word	0x00000082


	//----- nvinfo : EIATTR_KPARAM_INFO
	.align		4
.L_31:
        /*0008*/ 	.byte	0x04, 0x17
        /*000a*/ 	.short	(.L_33 - .L_32)
.L_32:
        /*000c*/ 	.word	0x00000000
        /*0010*/ 	.short	0x0003
        /*0012*/ 	.short	0x0044
        /*0014*/ 	.byte	0x00, 0xf0, 0x11, 0x00


	//----- nvinfo : EIATTR_KPARAM_INFO
	.align		4
.L_33:
        /*0018*/ 	.byte	0x04, 0x17
        /*001a*/ 	.short	(.L_35 - .L_34)
.L_34:
        /*001c*/ 	.word	0x00000000
        /*0020*/ 	.short	0x0002
        /*0022*/ 	.short	0x0040
        /*0024*/ 	.byte	0x00, 0xf0, 0x11, 0x00


	//----- nvinfo : EIATTR_KPARAM_INFO
	.align		4
.L_35:
        /*0028*/ 	.byte	0x04, 0x17
        /*002a*/ 	.short	(.L_37 - .L_36)
.L_36:
        /*002c*/ 	.word	0x00000000
        /*0030*/ 	.short	0x0001
        /*0032*/ 	.short	0x0020
        /*0034*/ 	.byte	0x00, 0xf0, 0x81, 0x00


	//----- nvinfo : EIATTR_KPARAM_INFO
	.align		4
.L_37:
        /*0038*/ 	.byte	0x04, 0x17
        /*003a*/ 	.short	(.L_39 - .L_38)
.L_38:
        /*003c*/ 	.word	0x00000000
        /*0040*/ 	.short	0x0000
        /*0042*/ 	.short	0x0000
        /*0044*/ 	.byte	0x00, 0xf0, 0x81, 0x00


	//----- nvinfo : EIATTR_SPARSE_MMA_MASK
	.align		4
.L_39:
        /*0048*/ 	.byte	0x03, 0x50
        /*004a*/ 	.short	0x0000


	//----- nvinfo : EIATTR_MAXREG_COUNT
	.align		4
        /*004c*/ 	.byte	0x03, 0x1b
        /*004e*/ 	.short	0x00ff


	//----- nvinfo : EIATTR_MERCURY_ISA_VERSION
	.align		4
        /*0050*/ 	.byte	0x03, 0x5f
        /*0052*/ 	.short	0x0101


	//----- nvinfo : EIATTR_VRC_CTA_INIT_COUNT
	.align		4
        /*0054*/ 	.byte	0x02, 0x4a
	.zero		1
	.zero		1


	//----- nvinfo : EIATTR_EXIT_INSTR_OFFSETS
	.align		4
        /*0058*/ 	.byte	0x04, 0x1c
        /*005a*/ 	.short	(.L_41 - .L_40)


	//   ....[0]....
.L_40:
        /*005c*/ 	.word	0x00000080


	//   ....[1]....
        /*0060*/ 	.word	0x00000a40


	//   ....[2]....
        /*0064*/ 	.word	0x00000e90


	//   ....[3]....
        /*0068*/ 	.word	0x000010e0


	//   ....[4]....
        /*006c*/ 	.word	0x000011f0


	//----- nvinfo : EIATTR_CBANK_PARAM_SIZE
	.align		4
.L_41:
        /*0070*/ 	.byte	0x03, 0x19
        /*0072*/ 	.short	0x0048


	//----- nvinfo : EIATTR_PARAM_CBANK
	.align		4
        /*0074*/ 	.byte	0x04, 0x0a
        /*0076*/ 	.short	(.L_43 - .L_42)
	.align		4
.L_42:
        /*0078*/ 	.word	index@(.nv.constant0._Z25add_kernel_noninterleaved17NON_INTERLEAVED_TS_jj)
        /*007c*/ 	.short	0x0380
        /*007e*/ 	.short	0x0048


	//----- nvinfo : EIATTR_SW_WAR
	.align		4
.L_43:
        /*0080*/ 	.byte	0x04, 0x36
        /*0082*/ 	.short	(.L_45 - .L_44)
.L_44:
        /*0084*/ 	.word	0x00000008
.L_45:


//--------------------- .nv.info._Z22add_kernel_interleavedP13INTERLEAVED_TPKS_jj --------------------------
	.section	.nv.info._Z22add_kernel_interleavedP13INTERLEAVED_TPKS_jj,"",@"SHT_CUDA_INFO"
	.sectionflags	@""
	.align	4


	//----- nvinfo : EIATTR_CUDA_API_VERSION
	.align		4
        /*0000*/ 	.byte	0x04, 0x37
        /*0002*/ 	.short	(.L_47 - .L_46)
.L_46:
        /*0004*/ 	.word	0x00000082


	//----- nvinfo : EIATTR_KPARAM_INFO
	.align		4
.L_47:
        /*0008*/ 	.byte	0x04, 0x17
        /*000a*/ 	.short	(.L_49 - .L_48)
.L_48:
        /*000c*/ 	.word	0x00000000
        /*0010*/ 	.short	0x0003
        /*0012*/ 	.short	0x0014
        /*0014*/ 	.byte	0x00, 0xf0, 0x11, 0x00


	//----- nvinfo : EIATTR_KPARAM_INFO
	.align		4
.L_49:
        /*0018*/ 	.byte	0x04, 0x17
        /*001a*/ 	.short	(.L_51 - .L_50)
.L_50:
        /*001c*/ 	.word	0x00000000
        /*0020*/ 	.short	0x0002
        /*0022*/ 	.short	0x0010
        /*0024*/ 	.byte	0x00, 0xf0, 0x11, 0x00


	//----- nvinfo : EIATTR_KPARAM_INFO
	.align		4
.L_51:
        /*0028*/ 	.byte	0x04, 0x17
        /*002a*/ 	.short	(.L_53 - .L_52)
.L_52:
        /*002c*/ 	.word	0x00000000
        /*0030*/ 	.short	0x0001
        /*0032*/ 	.short	0x0008
        /*0034*/ 	.byte	0x00, 0xf5, 0x21, 0x00


	//----- nvinfo : EIATTR_KPARAM_INFO
	.align		4
.L_53:
        /*0038*/ 	.byte	0x04, 0x17
        /*003a*/ 	.short	(.L_55 - .L_54)
.L_54:
        /*003c*/ 	.word	0x00000000
        /*0040*/ 	.short	0x0000
        /*0042*/ 	.short	0x0000
        /*0044*/ 	.byte	0x00, 0xf5, 0x21, 0x00


	//----- nvinfo : EIATTR_SPARSE_MMA_MASK
	.align		4
.L_55:
        /*0048*/ 	.byte	0x03, 0x50
        /*004a*/ 	.short	0x0000


	//----- nvinfo : EIATTR_MAXREG_COUNT
	.align		4
        /*004c*/ 	.byte	0x03, 0x1b
        /*004e*/ 	.short	0x00ff


	//----- nvinfo : EIATTR_MERCURY_ISA_VERSION
	.align		4
        /*0050*/ 	.byte	0x03, 0x5f
        /*0052*/ 	.short	0x0101


	//----- nvinfo : EIATTR_VRC_CTA_INIT_COUNT
	.align		4
        /*0054*/ 	.byte	0x02, 0x4a
	.zero		1
	.zero		1


	//----- nvinfo : EIATTR_EXIT_INSTR_OFFSETS
	.align		4
        /*0058*/ 	.byte	0x04, 0x1c
        /*005a*/ 	.short	(.L_57 - .L_56)


	//   ....[0]....
.L_56:
        /*005c*/ 	.word	0x00000080


	//   ....[1]....
        /*0060*/ 	.word	0x000007c0


	//   ....[2]....
        /*0064*/ 	.word	0x00000b50


	//   ....[3]....
        /*0068*/ 	.word	0x00000d60


	//   ....[4]....
        /*006c*/ 	.word	0x00000e70


	//----- nvinfo : EIATTR_CBANK_PARAM_SIZE
	.align		4
.L_57:
        /*0070*/ 	.byte	0x03, 0x19
        /*0072*/ 	.short	0x0018


	//----- nvinfo : EIATTR_PARAM_CBANK
	.align		4
        /*0074*/ 	.byte	0x04, 0x0a
        /*0076*/ 	.short	(.L_59 - .L_58)
	.align		4
.L_58:
        /*0078*/ 	.word	index@(.nv.constant0._Z22add_kernel_interleavedP13INTERLEAVED_TPKS_jj)
        /*007c*/ 	.short	0x0380
        /*007e*/ 	.short	0x0018


	//----- nvinfo : EIATTR_SW_WAR
	.align		4
.L_59:
        /*0080*/ 	.byte	0x04, 0x36
        /*0082*/ 	.short	(.L_61 - .L_60)
.L_60:
        /*0084*/ 	.word	0x00000008
.L_61:


//--------------------- .nv.callgraph             --------------------------
	.section	.nv.callgraph,"",@"SHT_CUDA_CALLGRAPH"
	.align	4
	.sectionentsize	8
	.align		4
        /*0000*/ 	.word	0x00000000
	.align		4
        /*0004*/ 	.word	0xffffffff
	.align		4
        /*0008*/ 	.word	0x00000000
	.align		4
        /*000c*/ 	.word	0xfffffffe
	.align		4
        /*0010*/ 	.word	0x00000000
	.align		4
        /*0014*/ 	.word	0xfffffffd
	.align		4
        /*0018*/ 	.word	0x00000000
	.align		4
        /*001c*/ 	.word	0xfffffffc


//--------------------- .text._Z17bitreverse_kernelPjj --------------------------
	.section	.text._Z17bitreverse_kernelPjj,"ax",@progbits
	.align	128
        .global         _Z17bitreverse_kernelPjj
        .type           _Z17bitreverse_kernelPjj,@function
        .size           _Z17bitreverse_kernelPjj,(.L_x_11 - _Z17bitreverse_kernelPjj)
        .other          _Z17bitreverse_kernelPjj,@"STO_CUDA_ENTRY STV_DEFAULT"
_Z17bitreverse_kernelPjj:
.text._Z17bitreverse_kernelPjj:
[----:B------:R-:W-:Y:S01]  /*0000*/  LDC R1, c[0x0][0x37c] ;  /* 0x0000df00ff017b82 */ /* 0x000fe20000000800 */
[----:B------:R-:W0:Y:S07]  /*0010*/  S2R R0, SR_TID.X ;  /* 0x0000000000007919 */ /* 0x000e2e0000002100 */
[----:B------:R-:W0:Y:S01]  /*0020*/  S2UR UR4, SR_CTAID.X ;  /* 0x00000000000479c3 */ /* 0x000e220000002500 */
[----:B------:R-:W1:Y:S07]  /*0030*/  LDCU UR5, c[0x0][0x388] ;  /* 0x00007100ff0577ac */ /* 0x000e6e0008000800 */
[----:B------:R-:W0:Y:S02]  /*0040*/  LDC R5, c[0x0][0x360] ;  /* 0x0000d800ff057b82 */ /* 0x000e240000000800 */
[----:B0-----:R-:W-:-:S05]  /*0050*/  IMAD R5, R5, UR4, R0 ;  /* 0x0000000405057c24 */ /* 0x001fca000f8e0200 */
[----:B-1----:R-:W-:-:S13]  /*0060*/  ISETP.GE.U32.AND P0, PT, R5, UR5, PT ;  /* 0x0000000505007c0c */ /* 0x002fda000bf06070 */
[----:B------:R-:W-:Y:S05]  /*0070*/  @P0 EXIT ;  /* 0x000000000000094d */ /* 0x000fea0003800000 */
[----:B------:R-:W0:Y:S01]  /*0080*/  LDC.64 R2, c[0x0][0x380] ;  /* 0x0000e000ff027b82 */ /* 0x000e220000000a00 */
[----:B------:R-:W1:Y:S01]  /*0090*/  LDCU.64 UR4, c[0x0][0x358] ;  /* 0x00006b00ff0477ac */ /* 0x000e620008000a00 */
[----:B0-----:R-:W-:-:S05]  /*00a0*/  IMAD.WIDE.U32 R2, R5, 0x4, R2 ;  /* 0x0000000405027825 */ /* 0x001fca00078e0002 */
[----:B-1----:R-:W2:Y:S02]  /*00b0*/  LDG.E R0, desc[UR4][R2.64] ;  /* 0x0000000402007981 */ /* 0x002ea4000c1e1900 */
[----:B--2---:R-:W-:Y:S01]  /*00c0*/  SHF.R.U32.HI R4, RZ, 0x4, R0 ;  /* 0x00000004ff047819 */ /* 0x004fe20000011600 */
[----:B------:R-:W-:-:S03]  /*00d0*/  IMAD.SHL.U32 R5, R0, 0x10, RZ ;  /* 0x0000001000057824 */ /* 0x000fc600078e00ff */
[----:B------:R-:W-:-:S04]  /*00e0*/  LOP3.LUT R4, R4, 0xf0f0f0f, RZ, 0xc0, !PT ;  /* 0x0f0f0f0f04047812 */ /* 0x000fc800078ec0ff */
[----:B------:R-:W-:-:S04]  /*00f0*/  LOP3.LUT R4, R4, 0xf0f0f0f0, R5, 0xf8, !PT ;  /* 0xf0f0f0f004047812 */ /* 0x000fc800078ef805 */
[----:B------:R-:W-:Y:S01]  /*0100*/  SHF.R.U32.HI R0, RZ, 0x2, R4 ;  /* 0x00000002ff007819 */ /* 0x000fe20000011604 */
[----:B------:R-:W-:-:S03]  /*0110*/  IMAD.SHL.U32 R5, R4, 0x4, RZ ;  /* 0x0000000404057824 */ /* 0x000fc600078e00ff */
[----:B------:R-:W-:-:S04]  /*0120*/  LOP3.LUT R0, R0, 0x33333333, RZ, 0xc0, !PT ;  /* 0x3333333300007812 */ /* 0x000fc800078ec0ff */
[----:B------:R-:W-:-:S04]  /*0130*/  LOP3.LUT R0, R0, 0xcccccccc, R5, 0xf8, !PT ;  /* 0xcccccccc00007812 */ /* 0x000fc800078ef805 */
[----:B------:R-:W-:Y:S01]  /*0140*/  SHF.R.U32.HI R4, RZ, 0x1, R0 ;  /* 0x00000001ff047819 */ /* 0x000fe20000011600 */
[----:B------:R-:W-:-:S03]  /*0150*/  IMAD.SHL.U32 R5, R0, 0x2, RZ ;  /* 0x0000000200057824 */ /* 0x000fc600078e00ff */
[----:B------:R-:W-:-:S04]  /*0160*/  LOP3.LUT R4, R4, 0x55555555, RZ, 0xc0, !PT ;  /* 0x5555555504047812 */ /* 0x000fc800078ec0ff */
[----:B------:R-:W-:-:S05]  /*0170*/  LOP3.LUT R5, R4, 0xaaaaaaaa, R5, 0xf8, !PT ;  /* 0xaaaaaaaa04057812 */ /* 0x000fca00078ef805 */
[----:B------:R-:W-:Y:S01]  /*0180*/  STG.E desc[UR4][R2.64], R5 ;  /* 0x0000000502007986 */ /* 0x000fe2000c101904 */
[----:B------:R-:W-:Y:S05]  /*0190*/  EXIT ;  /* 0x000000000000794d */ /* 0x000fea0003800000 */
.L_x_0:
[----:B------:R-:W-:-:S00]  /*01a0*/  BRA `(.L_x_0) ;  /* 0xfffffffc00fc7947 */ /* 0x000fc0000383ffff */
[----:B------:R-:W-:-:S00]  /*01b0*/  NOP ;  /* 0x0000000000007918 */ /* 0x000fc00000000000 */
        /* <DEDUP_REMOVED lines=12> */
.L_x_11:


//--------------------- .text._Z25add_kernel_noninterleaved17NON_INTERLEAVED_TS_jj --------------------------
	.section	.text._Z25add_kernel_noninterleaved17NON_INTERLEAVED_TS_jj,"ax",@progbits
	.align	128
        .global         _Z25add_kernel_noninterleaved17NON_INTERLEAVED_TS_jj
        .type           _Z25add_kernel_noninterleaved17NON_INTERLEAVED_TS_jj,@function
        .size           _Z25add_kernel_noninterleaved17NON_INTERLEAVED_TS_jj,(.L_x_12 - _Z25add_kernel_noninterleaved17NON_INTERLEAVED_TS_jj)
        .other          _Z25add_kernel_noninterleaved17NON_INTERLEAVED_TS_jj,@"STO_CUDA_ENTRY STV_DEFAULT"
_Z25add_kernel_noninterleaved17NON_INTERLEAVED_TS_jj:
.text._Z25add_kernel_noninterleaved17NON_INTERLEAVED_TS_jj:
[----:B------:R-:W-:Y:S01]  /*0000*/  LDC R1, c[0x0][0x37c] ;  /* 0x0000df00ff017b82 */ /* 0x000fe20000000800 */
[----:B------:R-:W0:Y:S07]  /*0010*/  S2R R3, SR_TID.X ;  /* 0x0000000000037919 */ /* 0x000e2e0000002100 */
[----:B------:R-:W0:Y:S08]  /*0020*/  S2UR UR4, SR_CTAID.X ;  /* 0x00000000000479c3 */ /* 0x000e300000002500 */
[----:B------:R-:W0:Y:S08]  /*0030*/  LDC R0, c[0x0][0x360] ;  /* 0x0000d800ff007b82 */ /* 0x000e300000000800 */
[----:B------:R-:W1:Y:S01]  /*0040*/  LDC.64 R10, c[0x0][0x3c0] ;  /* 0x0000f000ff0a7b82 */ /* 0x000e620000000a00 */
[----:B0-----:R-:W-:Y:S01]  /*0050*/  IMAD R0, R0, UR4, R3 ;  /* 0x0000000400007c24 */ /* 0x001fe2000f8e0203 */
[----:B-1----:R-:W-:-:S04]  /*0060*/  ISETP.NE.AND P0, PT, R10, RZ, PT ;  /* 0x000000ff0a00720c */ /* 0x002fc80003f05270 */
[----:B------:R-:W-:-:S13]  /*0070*/  ISETP.GE.U32.OR P0, PT, R0, R11, !P0 ;  /* 0x0000000b0000720c */ /* 0x000fda0004706470 */
[----:B------:R-:W-:Y:S05]  /*0080*/  @P0 EXIT ;  /* 0x000000000000094d */ /* 0x000fea0003800000 */
[----:B------:R-:W0:Y:S01]  /*0090*/  LDC.64 R8, c[0x0][0x3a0] ;  /* 0x0000e800ff087b82 */ /* 0x000e220000000a00 */
[C---:B------:R-:W-:Y:S01]  /*00a0*/  VIADD R20, R10.reuse, 0xffffffff ;  /* 0xffffffff0a147836 */ /* 0x040fe20000000000 */
[----:B------:R-:W-:Y:S01]  /*00b0*/  LOP3.LUT R11, R10, 0x7, RZ, 0xc0, !PT ;  /* 0x000000070a0b7812 */ /* 0x000fe200078ec0ff */
[----:B------:R-:W1:Y:S03]  /*00c0*/  LDCU.64 UR4, c[0x0][0x358] ;  /* 0x00006b00ff0477ac */ /* 0x000e660008000a00 */
[----:B------:R-:W-:Y:S02]  /*00d0*/  ISETP.GE.U32.AND P1, PT, R20, 0x7, PT ;  /* 0x000000071400780c */ /* 0x000fe40003f26070 */
[----:B------:R-:W2:Y:S01]  /*00e0*/  LDC.64 R6, c[0x0][0x380] ;  /* 0x0000e000ff067b82 */ /* 0x000ea20000000a00 */
[----:B------:R-:W-:-:S07]  /*00f0*/  ISETP.NE.AND P0, PT, R11, RZ, PT ;  /* 0x000000ff0b00720c */ /* 0x000fce0003f05270 */
[----:B------:R-:W3:Y:S08]  /*0100*/  LDC.64 R4, c[0x0][0x3a8] ;  /* 0x0000ea00ff047b82 */ /* 0x000ef00000000a00 */
[----:B------:R-:W4:Y:S01]  /*0110*/  LDC.64 R2, c[0x0][0x388] ;  /* 0x0000e200ff027b82 */ /* 0x000f220000000a00 */
[----:B0-----:R-:W-:-:S07]  /*0120*/  IMAD.WIDE.U32 R8, R0, 0x4, R8 ;  /* 0x0000000400087825 */ /* 0x001fce00078e0008 */
[----:B------:R-:W0:Y:S01]  /*0130*/  LDC.64 R12, c[0x0][0x3b0] ;  /* 0x0000ec00ff0c7b82 */ /* 0x000e220000000a00 */
[----:B--2---:R-:W-:-:S07]  /*0140*/  IMAD.WIDE.U32 R6, R0, 0x4, R6 ;  /* 0x0000000400067825 */ /* 0x004fce00078e0006 */
[----:B------:R-:W2:Y:S01]  /*0150*/  LDC.64 R18, c[0x0][0x390] ;  /* 0x0000e400ff127b82 */ /* 0x000ea20000000a00 */
[----:B---3--:R-:W-:-:S07]  /*0160*/  IMAD.WIDE.U32 R4, R0, 0x4, R4 ;  /* 0x0000000400047825 */ /* 0x008fce00078e0004 */
[----:B------:R-:W3:Y:S01]  /*0170*/  LDC.64 R16, c[0x0][0x3b8] ;  /* 0x0000ee00ff107b82 */ /* 0x000ee20000000a00 */
[----:B----4-:R-:W-:-:S07]  /*0180*/  IMAD.WIDE.U32 R2, R0, 0x4, R2 ;  /* 0x0000000400027825 */ /* 0x010fce00078e0002 */
[----:B------:R-:W4:Y:S01]  /*0190*/  LDC.64 R14, c[0x0][0x398] ;  /* 0x0000e600ff0e7b82 */ /* 0x000f220000000a00 */
[----:B0-----:R-:W-:-:S04]  /*01a0*/  IMAD.WIDE.U32 R12, R0, 0x4, R12 ;  /* 0x00000004000c7825 */ /* 0x001fc800078e000c */
[----:B--2---:R-:W-:-:S04]  /*01b0*/  IMAD.WIDE.U32 R18, R0, 0x4, R18 ;  /* 0x0000000400127825 */ /* 0x004fc800078e0012 */
[----:B---3--:R-:W-:-:S04]  /*01c0*/  IMAD.WIDE.U32 R16, R0, 0x4, R16 ;  /* 0x0000000400107825 */ /* 0x008fc800078e0010 */
[----:B----4-:R-:W-:Y:S01]  /*01d0*/  IMAD.WIDE.U32 R14, R0, 0x4, R14 ;  /* 0x00000004000e7825 */ /* 0x010fe200078e000e */
[----:B-1----:R-:W-:Y:S06]  /*01e0*/  @!P1 BRA `(.L_x_1) ;  /* 0x0000000800149947 */ /* 0x002fec0003800000 */
[----:B------:R-:W-:-:S05]  /*01f0*/  LOP3.LUT R0, R10, 0xfffffff8, RZ, 0xc0, !PT ;  /* 0xfffffff80a007812 */ /* 0x000fca00078ec0ff */
[----:B------:R-:W-:-:S07]  /*0200*/  IMAD.MOV R0, RZ, RZ, -R0 ;  /* 0x000000ffff007224 */ /* 0x000fce00078e0a00 */
.L_x_2:
[----:B------:R-:W2:Y:S04]  /*0210*/  LDG.E R20, desc[UR4][R8.64] ;  /* 0x0000000408147981 */ /* 0x000ea8000c1e1900 */
[----:B0-----:R-:W2:Y:S02]  /*0220*/  LDG.E R21, desc[UR4][R6.64] ;  /* 0x0000000406157981 */ /* 0x001ea4000c1e1900 */
[----:B--2---:R-:W-:-:S05]  /*0230*/  IADD3 R21, PT, PT, R20, R21, RZ ;  /* 0x0000001514157210 */ /* 0x004fca0007ffe0ff */
[----:B------:R0:W-:Y:S04]  /*0240*/  STG.E desc[UR4][R6.64], R21 ;  /* 0x0000001506007986 */ /* 0x0001e8000c101904 */
[----:B------:R-:W2:Y:S04]  /*0250*/  LDG.E R20, desc[UR4][R4.64] ;  /* 0x0000000404147981 */ /* 0x000ea8000c1e1900 */
[----:B------:R-:W2:Y:S02]  /*0260*/  LDG.E R23, desc[UR4][R2.64] ;  /* 0x0000000402177981 */ /* 0x000ea4000c1e1900 */
[----:B--2---:R-:W-:-:S05]  /*0270*/  IMAD.IADD R23, R20, 0x1, R23 ;  /* 0x0000000114177824 */ /* 0x004fca00078e0217 */
[----:B------:R1:W-:Y:S04]  /*0280*/  STG.E desc[UR4][R2.64], R23 ;  /* 0x0000001702007986 */ /* 0x0003e8000c101904 */
[----:B------:R-:W2:Y:S04]  /*0290*/  LDG.E R20, desc[UR4][R12.64] ;  /* 0x000000040c147981 */ /* 0x000ea8000c1e1900 */
[----:B------:R-:W2:Y:S02]  /*02a0*/  LDG.E R25, desc[UR4][R18.64] ;  /* 0x0000000412197981 */ /* 0x000ea4000c1e1900 */
[----:B--2---:R-:W-:-:S05]  /*02b0*/  IADD3 R25, PT, PT, R20, R25, RZ ;  /* 0x0000001914197210 */ /* 0x004fca0007ffe0ff */
[----:B------:R2:W-:Y:S04]  /*02c0*/  STG.E desc[UR4][R18.64], R25 ;  /* 0x0000001912007986 */ /* 0x0005e8000c101904 */
[----:B------:R-:W3:Y:S04]  /*02d0*/  LDG.E R20, desc[UR4][R16.64] ;  /* 0x0000000410147981 */ /* 0x000ee8000c1e1900 */
[----:B------:R-:W3:Y:S02]  /*02e0*/  LDG.E R27, desc[UR4][R14.64] ;  /* 0x000000040e1b7981 */ /* 0x000ee4000c1e1900 */
[----:B---3--:R-:W-:-:S05]  /*02f0*/  IMAD.IADD R27, R20, 0x1, R27 ;  /* 0x00000001141b7824 */ /* 0x008fca00078e021b */
[----:B------:R3:W-:Y:S04]  /*0300*/  STG.E desc[UR4][R14.64], R27 ;  /* 0x0000001b0e007986 */ /* 0x0007e8000c101904 */
[----:B------:R-:W4:Y:S04]  /*0310*/  LDG.E R20, desc[UR4][R8.64] ;  /* 0x0000000408147981 */ /* 0x000f28000c1e1900 */
[----:B0-----:R-:W4:Y:S02]  /*0320*/  LDG.E R21, desc[UR4][R6.64] ;  /* 0x0000000406157981 */ /* 0x001f24000c1e1900 */
[----:B----4-:R-:W-:-:S05]  /*0330*/  IADD3 R21, PT, PT, R20, R21, RZ ;  /* 0x0000001514157210 */ /* 0x010fca0007ffe0ff */
[----:B------:R0:W-:Y:S04]  /*0340*/  STG.E desc[UR4][R6.64], R21 ;  /* 0x0000001506007986 */ /* 0x0001e8000c101904 */
[----:B------:R-:W4:Y:S04]  /*0350*/  LDG.E R20, desc[UR4][R4.64] ;  /* 0x0000000404147981 */ /* 0x000f28000c1e1900 */
[----:B-1----:R-:W4:Y:S02]  /*0360*/  LDG.E R23, desc[UR4][R2.64] ;  /* 0x0000000402177981 */ /* 0x002f24000c1e1900 */
[----:B----4-:R-:W-:-:S05]  /*0370*/  IMAD.IADD R23, R20, 0x1, R23 ;  /* 0x0000000114177824 */ /* 0x010fca00078e0217 */
[----:B------:R1:W-:Y:S04]  /*0380*/  STG.E desc[UR4][R2.64], R23 ;  /* 0x0000001702007986 */ /* 0x0003e8000c101904 */
[----:B------:R-:W4:Y:S04]  /*0390*/  LDG.E R20, desc[UR4][R12.64] ;  /* 0x000000040c147981 */ /* 0x000f28000c1e1900 */
[----:B--2---:R-:W4:Y:S02]  /*03a0*/  LDG.E R25, desc[UR4][R18.64] ;  /* 0x0000000412197981 */ /* 0x004f24000c1e1900 */
[----:B----4-:R-:W-:-:S05]  /*03b0*/  IADD3 R25, PT, PT, R20, R25, RZ ;  /* 0x0000001914197210 */ /* 0x010fca0007ffe0ff */
[----:B------:R2:W-:Y:S04]  /*03c0*/  STG.E desc[UR4][R18.64], R25 ;  /* 0x0000001912007986 */ /* 0x0005e8000c101904 */
[----:B------:R-:W4:Y:S04]  /*03d0*/  LDG.E R20, desc[UR4][R16.64] ;  /* 0x0000000410147981 */ /* 0x000f28000c1e1900 */
[----:B---3--:R-:W4:Y:S02]  /*03e0*/  LDG.E R27, desc[UR4][R14.64] ;  /* 0x000000040e1b7981 */ /* 0x008f24000c1e1900 */
[----:B----4-:R-:W-:-:S05]  /*03f0*/  IMAD.IADD R27, R20, 0x1, R27 ;  /* 0x00000001141b7824 */ /* 0x010fca00078e021b */
        /* <DEDUP_REMOVED lines=90> */
[----:B--2---:R-:W4:Y:S01]  /*09a0*/  LDG.E R25, desc[UR4][R18.64] ;  /* 0x0000000412197981 */ /* 0x004f22000c1e1900 */
[----:B------:R-:W-:Y:S02]  /*09b0*/  IADD3 R0, PT, PT, R0, 0x8, RZ ;  /* 0x0000000800007810 */ /* 0x000fe40007ffe0ff */
[----:B----4-:R-:W-:-:S05]  /*09c0*/  IADD3 R25, PT, PT, R20, R25, RZ ;  /* 0x0000001914197210 */ /* 0x010fca0007ffe0ff */
[----:B------:R0:W-:Y:S04]  /*09d0*/  STG.E desc[UR4][R18.64], R25 ;  /* 0x0000001912007986 */ /* 0x0001e8000c101904 */
[----:B------:R-:W2:Y:S04]  /*09e0*/  LDG.E R20, desc[UR4][R16.64] ;  /* 0x0000000410147981 */ /* 0x000ea8000c1e1900 */
[----:B---3--:R-:W2:Y:S01]  /*09f0*/  LDG.E R27, desc[UR4][R14.64] ;  /* 0x000000040e1b7981 */ /* 0x008ea2000c1e1900 */
[----:B------:R-:W-:Y:S01]  /*0a00*/  ISETP.NE.AND P1, PT, R0, RZ, PT ;  /* 0x000000ff0000720c */ /* 0x000fe20003f25270 */
[----:B--2---:R-:W-:-:S05]  /*0a10*/  IMAD.IADD R27, R20, 0x1, R27 ;  /* 0x00000001141b7824 */ /* 0x004fca00078e021b */
[----:B------:R0:W-:Y:S07]  /*0a20*/  STG.E desc[UR4][R14.64], R27 ;  /* 0x0000001b0e007986 */ /* 0x0001ee000c101904 */
[----:B------:R-:W-:Y:S05]  /*0a30*/  @P1 BRA `(.L_x_2) ;  /* 0xfffffff400f41947 */ /* 0x000fea000383ffff */
.L_x_1:
[----:B------:R-:W-:Y:S05]  /*0a40*/  @!P0 EXIT ;  /* 0x000000000000894d */ /* 0x000fea0003800000 */
[----:B------:R-:W-:Y:S02]  /*0a50*/  ISETP.GE.U32.AND P0, PT, R11, 0x4, PT ;  /* 0x000000040b00780c */ /* 0x000fe40003f06070 */
[----:B------:R-:W-:-:S04]  /*0a60*/  LOP3.LUT R20, R10, 0x3, RZ, 0xc0, !PT ;  /* 0x000000030a147812 */ /* 0x000fc800078ec0ff */
[----:B------:R-:W-:-:S07]  /*0a70*/  ISETP.NE.AND P1, PT, R20, RZ, PT ;  /* 0x000000ff1400720c */ /* 0x000fce0003f25270 */
[----:B------:R-:W-:Y:S06]  /*0a80*/  @!P0 BRA `(.L_x_3) ;  /* 0x0000000400008947 */ /* 0x000fec0003800000 */
[----:B------:R-:W2:Y:S04]  /*0a90*/  LDG.E R0, desc[UR4][R8.64] ;  /* 0x0000000408007981 */ /* 0x000ea8000c1e1900 */
[----:B------:R-:W2:Y:S02]  /*0aa0*/  LDG.E R11, desc[UR4][R6.64] ;  /* 0x00000004060b7981 */ /* 0x000ea4000c1e1900 */
[----:B--2---:R-:W-:-:S05]  /*0ab0*/  IMAD.IADD R11, R0, 0x1, R11 ;  /* 0x00000001000b7824 */ /* 0x004fca00078e020b */
[----:B------:R1:W-:Y:S04]  /*0ac0*/  STG.E desc[UR4][R6.64], R11 ;  /* 0x0000000b06007986 */ /* 0x0003e8000c101904 */
        /* <DEDUP_REMOVED lines=8> */
[----:B------:R-:W3:Y:S04]  /*0b50*/  LDG.E R0, desc[UR4][R16.64] ;  /* 0x0000000410007981 */ /* 0x000ee8000c1e1900 */
[----:B------:R-:W3:Y:S02]  /*0b60*/  LDG.E R25, desc[UR4][R14.64] ;  /* 0x000000040e197981 */ /* 0x000ee4000c1e1900 */
[----:B---3--:R-:W-:-:S05]  /*0b70*/  IADD3 R25, PT, PT, R0, R25, RZ ;  /* 0x0000001900197210 */ /* 0x008fca0007ffe0ff */
[----:B------:R3:W-:Y:S04]  /*0b80*/  STG.E desc[UR4][R14.64], R25 ;  /* 0x000000190e007986 */ /* 0x0007e8000c101904 */
[----:B------:R-:W4:Y:S04]  /*0b90*/  LDG.E R0, desc[UR4][R8.64] ;  /* 0x0000000408007981 */ /* 0x000f28000c1e1900 */
[----:B-1----:R-:W4:Y:S02]  /*0ba0*/  LDG.E R11, desc[UR4][R6.64] ;  /* 0x00000004060b7981 */ /* 0x002f24000c1e1900 */
[----:B----4-:R-:W-:-:S05]  /*0bb0*/  IMAD.IADD R11, R0, 0x1, R11 ;  /* 0x00000001000b7824 */ /* 0x010fca00078e020b */
[----:B------:R1:W-:Y:S04]  /*0bc0*/  STG.E desc[UR4][R6.64], R11 ;  /* 0x0000000b06007986 */ /* 0x0003e8000c101904 */
[----:B------:R-:W4:Y:S04]  /*0bd0*/  LDG.E R0, desc[UR4][R4.64] ;  /* 0x0000000404007981 */ /* 0x000f28000c1e1900 */
[----:B0-----:R-:W4:Y:S02]  /*0be0*/  LDG.E R21, desc[UR4][R2.64] ;  /* 0x0000000402157981 */ /* 0x001f24000c1e1900 */
[----:B----4-:R-:W-:-:S05]  /*0bf0*/  IADD3 R21, PT, PT, R0, R21, RZ ;  /* 0x0000001500157210 */ /* 0x010fca0007ffe0ff */
[----:B------:R0:W-:Y:S04]  /*0c00*/  STG.E desc[UR4][R2.64], R21 ;  /* 0x0000001502007986 */ /* 0x0001e8000c101904 */
[----:B------:R-:W4:Y:S04]  /*0c10*/  LDG.E R0, desc[UR4][R12.64] ;  /* 0x000000040c007981 */ /* 0x000f28000c1e1900 */
[----:B--2---:R-:W4:Y:S02]  /*0c20*/  LDG.E R23, desc[UR4][R18.64] ;  /* 0x0000000412177981 */ /* 0x004f24000c1e1900 */
[----:B----4-:R-:W-:-:S05]  /*0c30*/  IMAD.IADD R23, R0, 0x1, R23 ;  /* 0x0000000100177824 */ /* 0x010fca00078e0217 */
[----:B------:R2:W-:Y:S04]  /*0c40*/  STG.E desc[UR4][R18.64], R23 ;  /* 0x0000001712007986 */ /* 0x0005e8000c101904 */
[----:B------:R-:W4:Y:S04]  /*0c50*/  LDG.E R0, desc[UR4][R16.64] ;  /* 0x0000000410007981 */ /* 0x000f28000c1e1900 */
[----:B---3--:R-:W4:Y:S02]  /*0c60*/  LDG.E R25, desc[UR4][R14.64] ;  /* 0x000000040e197981 */ /* 0x008f24000c1e1900 */
[----:B----4-:R-:W-:-:S05]  /*0c70*/  IADD3 R25, PT, PT, R0, R25, RZ ;  /* 0x0000001900197210 */ /* 0x010fca0007ffe0ff */
        /* <DEDUP_REMOVED lines=29> */
[----:B------:R-:W2:Y:S04]  /*0e50*/  LDG.E R0, desc[UR4][R16.64] ;  /* 0x0000000410007981 */ /* 0x000ea8000c1e1900 */
[----:B---3--:R-:W2:Y:S02]  /*0e60*/  LDG.E R25, desc[UR4][R14.64] ;  /* 0x000000040e197981 */ /* 0x008ea4000c1e1900 */
[----:B--2---:R-:W-:-:S05]  /*0e70*/  IADD3 R25, PT, PT, R0, R25, RZ ;  /* 0x0000001900197210 */ /* 0x004fca0007ffe0ff */
[----:B------:R1:W-:Y:S02]  /*0e80*/  STG.E desc[UR4][R14.64], R25 ;  /* 0x000000190e007986 */ /* 0x0003e4000c101904 */
.L_x_3:
[----:B------:R-:W-:Y:S05]  /*0e90*/  @!P1 EXIT ;  /* 0x000000000000994d */ /* 0x000fea0003800000 */
[----:B------:R-:W-:Y:S02]  /*0ea0*/  ISETP.NE.AND P0, PT, R20, 0x1, PT ;  /* 0x000000011400780c */ /* 0x000fe40003f05270 */
[----:B------:R-:W-:-:S04]  /*0eb0*/  LOP3.LUT R10, R10, 0x1, RZ, 0xc0, !PT ;  /* 0x000000010a0a7812 */ /* 0x000fc800078ec0ff */
[----:B------:R-:W-:-:S07]  /*0ec0*/  ISETP.NE.U32.AND P1, PT, R10, 0x1, PT ;  /* 0x000000010a00780c */ /* 0x000fce0003f25070 */
[----:B------:R-:W-:Y:S06]  /*0ed0*/  @!P0 BRA `(.L_x_4) ;  /* 0x0000000000808947 */ /* 0x000fec0003800000 */
[----:B------:R-:W2:Y:S04]  /*0ee0*/  LDG.E R0, desc[UR4][R8.64] ;  /* 0x0000000408007981 */ /* 0x000ea8000c1e1900 */
[----:B-1----:R-:W2:Y:S02]  /*0ef0*/  LDG.E R11, desc[UR4][R6.64] ;  /* 0x00000004060b7981 */ /* 0x002ea4000c1e1900 */
        /* <DEDUP_REMOVED lines=18> */
[----:B------:R-:W5:Y:S04]  /*1020*/  LDG.E R0, desc[UR4][R4.64] ;  /* 0x0000000404007981 */ /* 0x000f68000c1e1900 */
[----:B0-----:R-:W5:Y:S02]  /*1030*/  LDG.E R21, desc[UR4][R2.64] ;  /* 0x0000000402157981 */ /* 0x001f64000c1e1900 */
[----:B-----5:R-:W-:-:S05]  /*1040*/  IADD3 R21, PT, PT, R0, R21, RZ ;  /* 0x0000001500157210 */ /* 0x020fca0007ffe0ff */
[----:B------:R4:W-:Y:S04]  /*1050*/  STG.E desc[UR4][R2.64], R21 ;  /* 0x0000001502007986 */ /* 0x0009e8000c101904 */
[----:B------:R-:W5:Y:S04]  /*1060*/  LDG.E R0, desc[UR4][R12.64] ;  /* 0x000000040c007981 */ /* 0x000f68000c1e1900 */
[----:B--2---:R-:W5:Y:S02]  /*1070*/  LDG.E R23, desc[UR4][R18.64] ;  /* 0x0000000412177981 */ /* 0x004f64000c1e1900 */
[----:B-----5:R-:W-:-:S05]  /*1080*/  IMAD.IADD R23, R0, 0x1, R23 ;  /* 0x0000000100177824 */ /* 0x020fca00078e0217 */
[----:B------:R4:W-:Y:S04]  /*1090*/  STG.E desc[UR4][R18.64], R23 ;  /* 0x0000001712007986 */ /* 0x0009e8000c101904 */
[----:B------:R-:W2:Y:S04]  /*10a0*/  LDG.E R0, desc[UR4][R16.64] ;  /* 0x0000000410007981 */ /* 0x000ea8000c1e1900 */
[----:B---3--:R-:W2:Y:S02]  /*10b0*/  LDG.E R25, desc[UR4][R14.64] ;  /* 0x000000040e197981 */ /* 0x008ea4000c1e1900 */
[----:B--2---:R-:W-:-:S05]  /*10c0*/  IADD3 R25, PT, PT, R0, R25, RZ ;  /* 0x0000001900197210 */ /* 0x004fca0007ffe0ff */
[----:B------:R4:W-:Y:S02]  /*10d0*/  STG.E desc[UR4][R14.64], R25 ;  /* 0x000000190e007986 */ /* 0x0009e4000c101904 */
.L_x_4:
[----:B------:R-:W-:Y:S05]  /*10e0*/  @P1 EXIT ;  /* 0x000000000000194d */ /* 0x000fea0003800000 */
[----:B------:R-:W2:Y:S04]  /*10f0*/  LDG.E R8, desc[UR4][R8.64] ;  /* 0x0000000408087981 */ /* 0x000ea8000c1e1900 */
[----:B-1--4-:R-:W2:Y:S02]  /*1100*/  LDG.E R11, desc[UR4][R6.64] ;  /* 0x00000004060b7981 */ /* 0x012ea4000c1e1900 */
[----:B--2---:R-:W-:-:S05]  /*1110*/  IMAD.IADD R11, R8, 0x1, R11 ;  /* 0x00000001080b7824 */ /* 0x004fca00078e020b */
[----:B------:R-:W-:Y:S04]  /*1120*/  STG.E desc[UR4][R6.64], R11 ;  /* 0x0000000b06007986 */ /* 0x000fe8000c101904 */
[----:B------:R-:W2:Y:S04]  /*1130*/  LDG.E R4, desc[UR4][R4.64] ;  /* 0x0000000404047981 */ /* 0x000ea8000c1e1900 */
[----:B0-----:R-:W2:Y:S02]  /*1140*/  LDG.E R21, desc[UR4][R2.64] ;  /* 0x0000000402157981 */ /* 0x001ea4000c1e1900 */
[----:B--2---:R-:W-:-:S05]  /*1150*/  IADD3 R21, PT, PT, R4, R21, RZ ;  /* 0x0000001504157210 */ /* 0x004fca0007ffe0ff */
[----:B------:R-:W-:Y:S04]  /*1160*/  STG.E desc[UR4][R2.64], R21 ;  /* 0x0000001502007986 */ /* 0x000fe8000c101904 */
[----:B------:R-:W2:Y:S04]  /*1170*/  LDG.E R12, desc[UR4][R12.64] ;  /* 0x000000040c0c7981 */ /* 0x000ea8000c1e1900 */
[----:B------:R-:W2:Y:S02]  /*1180*/  LDG.E R23, desc[UR4][R18.64] ;  /* 0x0000000412177981 */ /* 0x000ea4000c1e1900 */
[----:B--2---:R-:W-:-:S05]  /*1190*/  IMAD.IADD R23, R12, 0x1, R23 ;  /* 0x000000010c177824 */ /* 0x004fca00078e0217 */
[----:B------:R-:W-:Y:S04]  /*11a0*/  STG.E desc[UR4][R18.64], R23 ;  /* 0x0000001712007986 */ /* 0x000fe8000c101904 */
[----:B------:R-:W2:Y:S04]  /*11b0*/  LDG.E R16, desc[UR4][R16.64] ;  /* 0x0000000410107981 */ /* 0x000ea8000c1e1900 */
[----:B------:R-:W2:Y:S02]  /*11c0*/  LDG.E R9, desc[UR4][R14.64] ;  /* 0x000000040e097981 */ /* 0x000ea4000c1e1900 */
[----:B--2---:R-:W-:-:S05]  /*11d0*/  IADD3 R9, PT, PT, R16, R9, RZ ;  /* 0x0000000910097210 */ /* 0x004fca0007ffe0ff */
[----:B------:R-:W-:Y:S01]  /*11e0*/  STG.E desc[UR4][R14.64], R9 ;  /* 0x000000090e007986 */ /* 0x000fe2000c101904 */
[----:B------:R-:W-:Y:S05]  /*11f0*/  EXIT ;  /* 0x000000000000794d */ /* 0x000fea0003800000 */
.L_x_5:
        /* <DEDUP_REMOVED lines=16> */
.L_x_12:


//--------------------- .text._Z22add_kernel_interleavedP13INTERLEAVED_TPKS_jj --------------------------
	.section	.text._Z22add_kernel_interleavedP13INTERLEAVED_TPKS_jj,"ax",@progbits
	.align	128
        .global         _Z22add_kernel_interleavedP13INTERLEAVED_TPKS_jj
        .type           _Z22add_kernel_interleavedP13INTERLEAVED_TPKS_jj,@function
        .size           _Z22add_kernel_interleavedP13INTERLEAVED_TPKS_jj,(.L_x_13 - _Z22add_kernel_interleavedP13INTERLEAVED_TPKS_jj)
        .other          _Z22add_kernel_interleavedP13INTERLEAVED_TPKS_jj,@"STO_CUDA_ENTRY STV_DEFAULT"
_Z22add_kernel_interleavedP13INTERLEAVED_TPKS_jj:
.text._Z22add_kernel_interleavedP13INTERLEAVED_TPKS_jj:
        /* <DEDUP_REMOVED lines=15> */
[----:B------:R-:W-:Y:S01]  /*00f0*/  ISETP.NE.AND P0, PT, R10, RZ, PT ;  /* 0x000000ff0a00720c */ /* 0x000fe20003f05270 */
[----:B0-----:R-:W-:-:S04]  /*0100*/  IMAD.WIDE.U32 R4, R9, 0x10, R4 ;  /* 0x0000001009047825 */ /* 0x001fc800078e0004 */
[----:B--2---:R-:W-:-:S05]  /*0110*/  IMAD.WIDE.U32 R6, R9, 0x10, R6 ;  /* 0x0000001009067825 */ /* 0x004fca00078e0006 */
[----:B-1----:R-:W-:Y:S05]  /*0120*/  @!P1 BRA `(.L_x_6) ;  /* 0x0000000400a49947 */ /* 0x002fea0003800000 */
[----:B------:R0:W5:Y:S04]  /*0130*/  LDG.E R3, desc[UR4][R6.64] ;  /* 0x0000000406037981 */ /* 0x000168000c1e1900 */
[----:B------:R0:W5:Y:S04]  /*0140*/  LDG.E R9, desc[UR4][R6.64+0x4] ;  /* 0x0000040406097981 */ /* 0x000168000c1e1900 */
[----:B------:R0:W5:Y:S04]  /*0150*/  LDG.E R11, desc[UR4][R6.64+0x8] ;  /* 0x00000804060b7981 */ /* 0x000168000c1e1900 */
[----:B------:R0:W5:Y:S01]  /*0160*/  LDG.E R13, desc[UR4][R6.64+0xc] ;  /* 0x00000c04060d7981 */ /* 0x000162000c1e1900 */
[----:B------:R-:W-:-:S05]  /*0170*/  LOP3.LUT R0, R2, 0xfffffff8, RZ, 0xc0, !PT ;  /* 0xfffffff802007812 */ /* 0x000fca00078ec0ff */
[----:B------:R-:W-:-:S07]  /*0180*/  IMAD.MOV R0, RZ, RZ, -R0 ;  /* 0x000000ffff007224 */ /* 0x000fce00078e0a00 */
.L_x_7:
[----:B------:R-:W2:Y:S02]  /*0190*/  LDG.E R8, desc[UR4][R4.64] ;  /* 0x0000000404087981 */ /* 0x000ea4000c1e1900 */
[----:B-12--5:R-:W-:-:S05]  /*01a0*/  IADD3 R3, PT, PT, R8, R3, RZ ;  /* 0x0000000308037210 */ /* 0x026fca0007ffe0ff */
[----:B------:R1:W-:Y:S04]  /*01b0*/  STG.E desc[UR4][R6.64], R3 ;  /* 0x0000000306007986 */ /* 0x0003e8000c101904 */
[----:B------:R-:W2:Y:S02]  /*01c0*/  LDG.E R8, desc[UR4][R4.64+0x4] ;  /* 0x0000040404087981 */ /* 0x000ea4000c1e1900 */
[----:B--2---:R-:W-:-:S05]  /*01d0*/  IMAD.IADD R9, R8, 0x1, R9 ;  /* 0x0000000108097824 */ /* 0x004fca00078e0209 */
[----:B------:R2:W-:Y:S04]  /*01e0*/  STG.E desc[UR4][R6.64+0x4], R9 ;  /* 0x0000040906007986 */ /* 0x0005e8000c101904 */
[----:B------:R-:W3:Y:S02]  /*01f0*/  LDG.E R8, desc[UR4][R4.64+0x8] ;  /* 0x0000080404087981 */ /* 0x000ee4000c1e1900 */
[----:B---3--:R-:W-:-:S05]  /*0200*/  IMAD.IADD R11, R8, 0x1, R11 ;  /* 0x00000001080b7824 */ /* 0x008fca00078e020b */
[----:B------:R3:W-:Y:S04]  /*0210*/  STG.E desc[UR4][R6.64+0x8], R11 ;  /* 0x0000080b06007986 */ /* 0x0007e8000c101904 */
[----:B------:R-:W4:Y:S02]  /*0220*/  LDG.E R8, desc[UR4][R4.64+0xc] ;  /* 0x00000c0404087981 */ /* 0x000f24000c1e1900 */
[----:B----4-:R-:W-:-:S05]  /*0230*/  IADD3 R13, PT, PT, R8, R13, RZ ;  /* 0x0000000d080d7210 */ /* 0x010fca0007ffe0ff */
[----:B------:R4:W-:Y:S04]  /*0240*/  STG.E desc[UR4][R6.64+0xc], R13 ;  /* 0x00000c0d06007986 */ /* 0x0009e8000c101904 */
[----:B------:R-:W1:Y:S02]  /*0250*/  LDG.E R8, desc[UR4][R4.64] ;  /* 0x0000000404087981 */ /* 0x000e64000c1e1900 */
[----:B-1----:R-:W-:-:S05]  /*0260*/  IMAD.IADD R3, R3, 0x1, R8 ;  /* 0x0000000103037824 */ /* 0x002fca00078e0208 */
[----:B------:R1:W-:Y:S04]  /*0270*/  STG.E desc[UR4][R6.64], R3 ;  /* 0x0000000306007986 */ /* 0x0003e8000c101904 */
[----:B------:R-:W2:Y:S02]  /*0280*/  LDG.E R8, desc[UR4][R4.64+0x4] ;  /* 0x0000040404087981 */ /* 0x000ea4000c1e1900 */
[----:B--2---:R-:W-:-:S05]  /*0290*/  IMAD.IADD R9, R9, 0x1, R8 ;  /* 0x0000000109097824 */ /* 0x004fca00078e0208 */
[----:B------:R2:W-:Y:S04]  /*02a0*/  STG.E desc[UR4][R6.64+0x4], R9 ;  /* 0x0000040906007986 */ /* 0x0005e8000c101904 */
[----:B------:R-:W3:Y:S02]  /*02b0*/  LDG.E R8, desc[UR4][R4.64+0x8] ;  /* 0x0000080404087981 */ /* 0x000ee4000c1e1900 */
[----:B---3--:R-:W-:-:S05]  /*02c0*/  IADD3 R11, PT, PT, R11, R8, RZ ;  /* 0x000000080b0b7210 */ /* 0x008fca0007ffe0ff */
[----:B------:R3:W-:Y:S04]  /*02d0*/  STG.E desc[UR4][R6.64+0x8], R11 ;  /* 0x0000080b06007986 */ /* 0x0007e8000c101904 */
[----:B------:R-:W4:Y:S02]  /*02e0*/  LDG.E R8, desc[UR4][R4.64+0xc] ;  /* 0x00000c0404087981 */ /* 0x000f24000c1e1900 */
[----:B----4-:R-:W-:-:S05]  /*02f0*/  IMAD.IADD R13, R13, 0x1, R8 ;  /* 0x000000010d0d7824 */ /* 0x010fca00078e0208 */
[----:B------:R4:W-:Y:S04]  /*0300*/  STG.E desc[UR4][R6.64+0xc], R13 ;  /* 0x00000c0d06007986 */ /* 0x0009e8000c101904 */
[----:B------:R-:W1:Y:S02]  /*0310*/  LDG.E R8, desc[UR4][R4.64] ;  /* 0x0000000404087981 */ /* 0x000e64000c1e1900 */
[----:B-1----:R-:W-:-:S05]  /*0320*/  IMAD.IADD R3, R3, 0x1, R8 ;  /* 0x0000000103037824 */ /* 0x002fca00078e0208 */
[----:B------:R1:W-:Y:S04]  /*0330*/  STG.E desc[UR4][R6.64], R3 ;  /* 0x0000000306007986 */ /* 0x0003e8000c101904 */
[----:B------:R-:W2:Y:S02]  /*0340*/  LDG.E R8, desc[UR4][R4.64+0x4] ;  /* 0x0000040404087981 */ /* 0x000ea4000c1e1900 */
[----:B--2---:R-:W-:-:S05]  /*0350*/  IADD3 R9, PT, PT, R9, R8, RZ ;  /* 0x0000000809097210 */ /* 0x004fca0007ffe0ff */
[----:B------:R2:W-:Y:S04]  /*0360*/  STG.E desc[UR4][R6.64+0x4], R9 ;  /* 0x0000040906007986 */ /* 0x0005e8000c101904 */
[----:B------:R-:W3:Y:S02]  /*0370*/  LDG.E R8, desc[UR4][R4.64+0x8] ;  /* 0x0000080404087981 */ /* 0x000ee4000c1e1900 */
[----:B---3--:R-:W-:-:S05]  /*0380*/  IMAD.IADD R11, R11, 0x1, R8 ;  /* 0x000000010b0b7824 */ /* 0x008fca00078e0208 */
[----:B------:R3:W-:Y:S04]  /*0390*/  STG.E desc[UR4][R6.64+0x8], R11 ;  /* 0x0000080b06007986 */ /* 0x0007e8000c101904 */
[----:B------:R-:W4:Y:S02]  /*03a0*/  LDG.E R8, desc[UR4][R4.64+0xc] ;  /* 0x00000c0404087981 */ /* 0x000f24000c1e1900 */
[----:B----4-:R-:W-:-:S05]  /*03b0*/  IMAD.IADD R13, R13, 0x1, R8 ;  /* 0x000000010d0d7824 */ /* 0x010fca00078e0208 */
[----:B------:R4:W-:Y:S04]  /*03c0*/  STG.E desc[UR4][R6.64+0xc], R13 ;  /* 0x00000c0d06007986 */ /* 0x0009e8000c101904 */
[----:B------:R-:W1:Y:S02]  /*03d0*/  LDG.E R8, desc[UR4][R4.64] ;  /* 0x0000000404087981 */ /* 0x000e64000c1e1900 */
[----:B-1----:R-:W-:-:S05]  /*03e0*/  IADD3 R3, PT, PT, R3, R8, RZ ;  /* 0x0000000803037210 */ /* 0x002fca0007ffe0ff */
        /* <DEDUP_REMOVED lines=52> */
[----:B------:R-:W3:Y:S01]  /*0730*/  LDG.E R8, desc[UR4][R4.64+0x8] ;  /* 0x0000080404087981 */ /* 0x000ee2000c1e1900 */
[----:B------:R-:W-:Y:S02]  /*0740*/  IADD3 R0, PT, PT, R0, 0x8, RZ ;  /* 0x0000000800007810 */ /* 0x000fe40007ffe0ff */
[----:B---3--:R-:W-:-:S05]  /*0750*/  IADD3 R11, PT, PT, R11, R8, RZ ;  /* 0x000000080b0b7210 */ /* 0x008fca0007ffe0ff */
[----:B------:R1:W-:Y:S04]  /*0760*/  STG.E desc[UR4][R6.64+0x8], R11 ;  /* 0x0000080b06007986 */ /* 0x0003e8000c101904 */
[----:B------:R-:W4:Y:S01]  /*0770*/  LDG.E R8, desc[UR4][R4.64+0xc] ;  /* 0x00000c0404087981 */ /* 0x000f22000c1e1900 */
[----:B------:R-:W-:Y:S01]  /*0780*/  ISETP.NE.AND P1, PT, R0, RZ, PT ;  /* 0x000000ff0000720c */ /* 0x000fe20003f25270 */
[----:B----4-:R-:W-:-:S05]  /*0790*/  IMAD.IADD R13, R13, 0x1, R8 ;  /* 0x000000010d0d7824 */ /* 0x010fca00078e0208 */
[----:B------:R1:W-:Y:S07]  /*07a0*/  STG.E desc[UR4][R6.64+0xc], R13 ;  /* 0x00000c0d06007986 */ /* 0x0003ee000c101904 */
[----:B------:R-:W-:Y:S05]  /*07b0*/  @P1 BRA `(.L_x_7) ;  /* 0xfffffff800741947 */ /* 0x000fea000383ffff */
.L_x_6:
[----:B------:R-:W-:Y:S05]  /*07c0*/  @!P0 EXIT ;  /* 0x000000000000894d */ /* 0x000fea0003800000 */
[----:B------:R-:W-:Y:S02]  /*07d0*/  ISETP.GE.U32.AND P0, PT, R10, 0x4, PT ;  /* 0x000000040a00780c */ /* 0x000fe40003f06070 */
[----:B------:R-:W-:-:S04]  /*07e0*/  LOP3.LUT R8, R2, 0x3, RZ, 0xc0, !PT ;  /* 0x0000000302087812 */ /* 0x000fc800078ec0ff */
[----:B------:R-:W-:-:S07]  /*07f0*/  ISETP.NE.AND P1, PT, R8, RZ, PT ;  /* 0x000000ff0800720c */ /* 0x000fce0003f25270 */
[----:B------:R-:W-:Y:S06]  /*0800*/  @!P0 BRA `(.L_x_8) ;  /* 0x0000000000d08947 */ /* 0x000fec0003800000 */
[----:B------:R-:W2:Y:S04]  /*0810*/  LDG.E R0, desc[UR4][R4.64] ;  /* 0x0000000404007981 */ /* 0x000ea8000c1e1900 */
[----:B-1----:R-:W2:Y:S04]  /*0820*/  LDG.E R3, desc[UR4][R6.64] ;  /* 0x0000000406037981 */ /* 0x002ea8000c1e1900 */
[----:B------:R-:W3:Y:S04]  /*0830*/  LDG.E R9, desc[UR4][R6.64+0x4] ;  /* 0x0000040406097981 */ /* 0x000ee8000c1e1900 */
[----:B------:R-:W4:Y:S04]  /*0840*/  LDG.E R11, desc[UR4][R6.64+0x8] ;  /* 0x00000804060b7981 */ /* 0x000f28000c1e1900 */
[----:B------:R-:W5:Y:S01]  /*0850*/  LDG.E R13, desc[UR4][R6.64+0xc] ;  /* 0x00000c04060d7981 */ /* 0x000f62000c1e1900 */
        /* <DEDUP_REMOVED lines=8> */
[----:B------:R-:W5:Y:S02]  /*08e0*/  LDG.E R0, desc[UR4][R4.64+0xc] ;  /* 0x00000c0404007981 */ /* 0x000f64000c1e1900 */
[----:B-----5:R-:W-:-:S05]  /*08f0*/  IADD3 R13, PT, PT, R0, R13, RZ ;  /* 0x0000000d000d7210 */ /* 0x020fca0007ffe0ff */
        /* <DEDUP_REMOVED lines=36> */
[----:B------:R1:W-:Y:S02]  /*0b40*/  STG.E desc[UR4][R6.64+0xc], R13 ;  /* 0x00000c0d06007986 */ /* 0x0003e4000c101904 */
.L_x_8:
[----:B------:R-:W-:Y:S05]  /*0b50*/  @!P1 EXIT ;  /* 0x000000000000994d */ /* 0x000fea0003800000 */
[----:B------:R-:W-:Y:S02]  /*0b60*/  ISETP.NE.AND P0, PT, R8, 0x1, PT ;  /* 0x000000010800780c */ /* 0x000fe40003f05270 */
[----:B------:R-:W-:-:S04]  /*0b70*/  LOP3.LUT R2, R2, 0x1, RZ, 0xc0, !PT ;  /* 0x0000000102027812 */ /* 0x000fc800078ec0ff */
[----:B------:R-:W-:-:S07]  /*0b80*/  ISETP.NE.U32.AND P1, PT, R2, 0x1, PT ;  /* 0x000000010200780c */ /* 0x000fce0003f25070 */
        /* <DEDUP_REMOVED lines=29> */
.L_x_9:
[----:B------:R-:W-:Y:S05]  /*0d60*/  @P1 EXIT ;  /* 0x000000000000194d */ /* 0x000fea0003800000 */
[----:B------:R-:W2:Y:S04]  /*0d70*/  LDG.E R0, desc[UR4][R4.64] ;  /* 0x0000000404007981 */ /* 0x000ea8000c1e1900 */
[----:B-1----:R-:W2:Y:S04]  /*0d80*/  LDG.E R3, desc[UR4][R6.64] ;  /* 0x0000000406037981 */ /* 0x002ea8000c1e1900 */
[----:B------:R-:W3:Y:S04]  /*0d90*/  LDG.E R9, desc[UR4][R6.64+0x4] ;  /* 0x0000040406097981 */ /* 0x000ee8000c1e1900 */
[----:B------:R-:W4:Y:S04]  /*0da0*/  LDG.E R11, desc[UR4][R6.64+0x8] ;  /* 0x00000804060b7981 */ /* 0x000f28000c1e1900 */
[----:B------:R-:W5:Y:S01]  /*0db0*/  LDG.E R13, desc[UR4][R6.64+0xc] ;  /* 0x00000c04060d7981 */ /* 0x000f62000c1e1900 */
[----:B--2---:R-:W-:-:S05]  /*0dc0*/  IMAD.IADD R3, R0, 0x1, R3 ;  /* 0x0000000100037824 */ /* 0x004fca00078e0203 */
[----:B------:R-:W-:Y:S04]  /*0dd0*/  STG.E desc[UR4][R6.64], R3 ;  /* 0x0000000306007986 */ /* 0x000fe8000c101904 */
[----:B------:R-:W3:Y:S02]  /*0de0*/  LDG.E R0, desc[UR4][R4.64+0x4] ;  /* 0x0000040404007981 */ /* 0x000ee4000c1e1900 */
[----:B---3--:R-:W-:-:S05]  /*0df0*/  IADD3 R9, PT, PT, R0, R9, RZ ;  /* 0x0000000900097210 */ /* 0x008fca0007ffe0ff */
[----:B------:R-:W-:Y:S04]  /*0e00*/  STG.E desc[UR4][R6.64+0x4], R9 ;  /* 0x0000040906007986 */ /* 0x000fe8000c101904 */
[----:B------:R-:W4:Y:S02]  /*0e10*/  LDG.E R0, desc[UR4][R4.64+0x8] ;  /* 0x0000080404007981 */ /* 0x000f24000c1e1900 */
[----:B----4-:R-:W-:-:S05]  /*0e20*/  IMAD.IADD R11, R0, 0x1, R11 ;  /* 0x00000001000b7824 */ /* 0x010fca00078e020b */
[----:B------:R-:W-:Y:S04]  /*0e30*/  STG.E desc[UR4][R6.64+0x8], R11 ;  /* 0x0000080b06007986 */ /* 0x000fe8000c101904 */
[----:B------:R-:W5:Y:S02]  /*0e40*/  LDG.E R0, desc[UR4][R4.64+0xc] ;  /* 0x00000c0404007981 */ /* 0x000f64000c1e1900 */
[----:B-----5:R-:W-:-:S05]  /*0e50*/  IADD3 R13, PT, PT, R0, R13, RZ ;  /* 0x0000000d000d7210 */ /* 0x020fca0007ffe0ff */
[----:B------:R-:W-:Y:S01]  /*0e60*/  STG.E desc[UR4][R6.64+0xc], R13 ;  /* 0x00000c0d06007986 */ /* 0x000fe2000c101904 */
[----:B------:R-:W-:Y:S05]  /*0e70*/  EXIT ;  /* 0x000000000000794d */ /* 0x000fea0003800000 */
.L_x_10:
        /* <DEDUP_REMOVED lines=16> */
.L_x_13:


//--------------------- .nv.shared.reserved.0     --------------------------
	.section	.nv.shared.reserved.0,"aw",@nobits
	.weak		__nv_reservedSMEM_offset_0_alias
	.size		__nv_reservedSMEM_offset_0_alias, 0, 64
	.other		__nv_reservedSMEM_offset_0_alias,@"STO_CUDA_RESERVED_SHARED STV_DEFAULT"
__nv_reservedSMEM_offset_0_alias:
	.zero		0
	.zero		64


//--------------------- .nv.constant0._Z17bitreverse_kernelPjj --------------------------
	.section	.nv.constant0._Z17bitreverse_kernelPjj,"a",@progbits
	.sectionflags	@""
	.align	4
.nv.constant0._Z17bitreverse_kernelPjj:
	.zero		908


//--------------------- .nv.constant0._Z25add_kernel_noninterleaved17NON_INTERLEAVED_TS_jj --------------------------
	.section	.nv.constant0._Z25add_kernel_noninterleaved17NON_INTERLEAVED_TS_jj,"a",@progbits
	.sectionflags	@""
	.align	4
.nv.constant0._Z25add_kernel_noninterleaved17NON_INTERLEAVED_TS_jj:
	.zero		968


//--------------------- .nv.constant0._Z22add_kernel_interleavedP13INTERLEAVED_TPKS_jj --------------------------
	.section	.nv.constant0._Z22add_kernel_interleavedP13INTERLEAVED_TPKS_jj,"a",@progbits
	.sectionflags	@""
	.align	4
.nv.constant0._Z22add_kernel_interleavedP13INTERLEAVED_TPKS_jj:
	.zero		920


//--------------------- SYMBOLS --------------------------

	.type		.nv.reservedSmem.offset0,@object
	.size		.nv.reservedSmem.offset0,0x4
